	.target	sm_100a

	.elftype	@"ET_EXEC"


//--------------------- .note.nv.tkinfo           --------------------------
	.section	.note.nv.tkinfo,"",@"SHT_NOTE"
	.sectionflags	@"SHF_NOTE_NV_TKINFO"
	.tkinfo
        /*0018*/ 	.word	0x00000002
        /*0030*/ 	.string	""
        /*0030*/ 	.string	"ptxas"
        /*0030*/ 	.string	"Cuda compilation tools, release 13.0, V13.0.88"
        /*0030*/ 	.string	"Build cuda_13.0.r13.0/compiler.36424714_0"
        /*0030*/ 	.string	"-arch sm_100a -m 64 "



//--------------------- .note.nv.cuinfo           --------------------------
	.section	.note.nv.cuinfo,"",@"SHT_NOTE"
	.sectionflags	@"SHF_NOTE_NV_CUINFO"
        /*0018*/ 	.short	0x0002
        /*001a*/ 	.short	0x0064
        /*001c*/ 	.short	0x0082
	.zero		2


//--------------------- .nv.info                  --------------------------
	.section	.nv.info,"",@"SHT_CUDA_INFO"
	.align	4


	//----- nvinfo : EIATTR_REGCOUNT
	.align		4
        /*0000*/ 	.byte	0x04, 0x2f
        /*0002*/ 	.short	(.L_12 - .L_11)
	.align		4
.L_11:
        /*0004*/ 	.word	index@(_ZN7cutlass13device_kernelIN5flash11enable_sm90INS1_16FlashAttnFwdSm90INS1_25CollectiveMainloopFwdSm90ILi2EN4cute5tupleIJNS5_1CILi1EEES8_S8_EEENS6_IJNS7_ILi64EEESA_SA_EEELi512ENS_6half_tEfNS_4arch4Sm90ELb1ELb0ELb0ELb1ELb0ELb1ELb1ELb0ELb0ELb1ELb0ELb0EEENS1_21CollectiveEpilogueFwdINS6_IJSA_NS7_ILi512EEESA_EEES9_SC_SE_Li256ELb1ELb1ELb0ELb0EEENS1_36VarlenDynamicPersistentTileSchedulerILi64ELi64ELi256ELi128ELb0ELb1ELb1ELb1ELb1ELb1EEEEEEEEEvNT_6ParamsE)
        /*0008*/ 	.word	0x00000004


	//----- nvinfo : EIATTR_FRAME_SIZE
	.align		4
.L_12:
        /*000c*/ 	.byte	0x04, 0x11
        /*000e*/ 	.short	(.L_14 - .L_13)
	.align		4
.L_13:
        /*0010*/ 	.word	index@(_ZN7cutlass13device_kernelIN5flash11enable_sm90INS1_16FlashAttnFwdSm90INS1_25CollectiveMainloopFwdSm90ILi2EN4cute5tupleIJNS5_1CILi1EEES8_S8_EEENS6_IJNS7_ILi64EEESA_SA_EEELi512ENS_6half_tEfNS_4arch4Sm90ELb1ELb0ELb0ELb1ELb0ELb1ELb1ELb0ELb0ELb1ELb0ELb0EEENS1_21CollectiveEpilogueFwdINS6_IJSA_NS7_ILi512EEESA_EEES9_SC_SE_Li256ELb1ELb1ELb0ELb0EEENS1_36VarlenDynamicPersistentTileSchedulerILi64ELi64ELi256ELi128ELb0ELb1ELb1ELb1ELb1ELb1EEEEEEEEEvNT_6ParamsE)
        /*0014*/ 	.word	0x00000000


	//----- nvinfo : EIATTR_REGCOUNT
	.align		4
.L_14:
        /*0018*/ 	.byte	0x04, 0x2f
        /*001a*/ 	.short	(.L_16 - .L_15)
	.align		4
.L_15:
        /*001c*/ 	.word	index@(_ZN7cutlass13device_kernelIN5flash11enable_sm90INS1_16FlashAttnFwdSm90INS1_25CollectiveMainloopFwdSm90ILi2EN4cute5tupleIJNS5_1CILi1EEES8_S8_EEENS6_IJNS7_ILi64EEESA_SA_EEELi512ENS_6half_tEfNS_4arch4Sm90ELb1ELb0ELb0ELb1ELb0ELb0ELb1ELb0ELb0ELb1ELb0ELb0EEENS1_21CollectiveEpilogueFwdINS6_IJSA_NS7_ILi512EEESA_EEES9_SC_SE_Li256ELb1ELb1ELb0ELb0EEENS1_36VarlenDynamicPersistentTileSchedulerILi64ELi64ELi256ELi128ELb0ELb1ELb1ELb1ELb1ELb1EEEEEEEEEvNT_6ParamsE)
        /*0020*/ 	.word	0x00000004


	//----- nvinfo : EIATTR_FRAME_SIZE
	.align		4
.L_16:
        /*0024*/ 	.byte	0x04, 0x11
        /*0026*/ 	.short	(.L_18 - .L_17)
	.align		4
.L_17:
        /*0028*/ 	.word	index@(_ZN7cutlass13device_kernelIN5flash11enable_sm90INS1_16FlashAttnFwdSm90INS1_25CollectiveMainloopFwdSm90ILi2EN4cute5tupleIJNS5_1CILi1EEES8_S8_EEENS6_IJNS7_ILi64EEESA_SA_EEELi512ENS_6half_tEfNS_4arch4Sm90ELb1ELb0ELb0ELb1ELb0ELb0ELb1ELb0ELb0ELb1ELb0ELb0EEENS1_21CollectiveEpilogueFwdINS6_IJSA_NS7_ILi512EEESA_EEES9_SC_SE_Li256ELb1ELb1ELb0ELb0EEENS1_36VarlenDynamicPersistentTileSchedulerILi64ELi64ELi256ELi128ELb0ELb1ELb1ELb1ELb1ELb1EEEEEEEEEvNT_6ParamsE)
        /*002c*/ 	.word	0x00000000


	//----- nvinfo : EIATTR_REGCOUNT
	.align		4
.L_18:
        /*0030*/ 	.byte	0x04, 0x2f
        /*0032*/ 	.short	(.L_20 - .L_19)
	.align		4
.L_19:
        /*0034*/ 	.word	index@(_ZN7cutlass13device_kernelIN5flash11enable_sm90INS1_16FlashAttnFwdSm90INS1_25CollectiveMainloopFwdSm90ILi2EN4cute5tupleIJNS5_1CILi1EEES8_S8_EEENS6_IJNS7_ILi64EEESA_SA_EEELi512ENS_6half_tEfNS_4arch4Sm90ELb1ELb0ELb0ELb1ELb0ELb1ELb0ELb0ELb0ELb1ELb0ELb0EEENS1_21CollectiveEpilogueFwdINS6_IJSA_NS7_ILi512EEESA_EEES9_SC_SE_Li256ELb1ELb1ELb0ELb0EEENS1_36VarlenDynamicPersistentTileSchedulerILi64ELi64ELi256ELi128ELb0ELb1ELb1ELb1ELb1ELb1EEEEEEEEEvNT_6ParamsE)
        /*0038*/ 	.word	0x00000004


	//----- nvinfo : EIATTR_FRAME_SIZE
	.align		4
.L_20:
        /*003c*/ 	.byte	0x04, 0x11
        /*003e*/ 	.short	(.L_22 - .L_21)
	.align		4
.L_21:
        /*0040*/ 	.word	index@(_ZN7cutlass13device_kernelIN5flash11enable_sm90INS1_16FlashAttnFwdSm90INS1_25CollectiveMainloopFwdSm90ILi2EN4cute5tupleIJNS5_1CILi1EEES8_S8_EEENS6_IJNS7_ILi64EEESA_SA_EEELi512ENS_6half_tEfNS_4arch4Sm90ELb1ELb0ELb0ELb1ELb0ELb1ELb0ELb0ELb0ELb1ELb0ELb0EEENS1_21CollectiveEpilogueFwdINS6_IJSA_NS7_ILi512EEESA_EEES9_SC_SE_Li256ELb1ELb1ELb0ELb0EEENS1_36VarlenDynamicPersistentTileSchedulerILi64ELi64ELi256ELi128ELb0ELb1ELb1ELb1ELb1ELb1EEEEEEEEEvNT_6ParamsE)
        /*0044*/ 	.word	0x00000000


	//----- nvinfo : EIATTR_REGCOUNT
	.align		4
.L_22:
        /*0048*/ 	.byte	0x04, 0x2f
        /*004a*/ 	.short	(.L_24 - .L_23)
	.align		4
.L_23:
        /*004c*/ 	.word	index@(_ZN7cutlass13device_kernelIN5flash11enable_sm90INS1_16FlashAttnFwdSm90INS1_25CollectiveMainloopFwdSm90ILi2EN4cute5tupleIJNS5_1CILi1EEES8_S8_EEENS6_IJNS7_ILi64EEESA_SA_EEELi512ENS_6half_tEfNS_4arch4Sm90ELb1ELb0ELb0ELb1ELb0ELb0ELb0ELb0ELb0ELb1ELb0ELb0EEENS1_21CollectiveEpilogueFwdINS6_IJSA_NS7_ILi512EEESA_EEES9_SC_SE_Li256ELb1ELb1ELb0ELb0EEENS1_36VarlenDynamicPersistentTileSchedulerILi64ELi64ELi256ELi128ELb0ELb1ELb1ELb1ELb1ELb1EEEEEEEEEvNT_6ParamsE)
        /*0050*/ 	.word	0x00000004


	//----- nvinfo : EIATTR_FRAME_SIZE
	.align		4
.L_24:
        /*0054*/ 	.byte	0x04, 0x11
        /*0056*/ 	.short	(.L_26 - .L_25)
	.align		4
.L_25:
        /*0058*/ 	.word	index@(_ZN7cutlass13device_kernelIN5flash11enable_sm90INS1_16FlashAttnFwdSm90INS1_25CollectiveMainloopFwdSm90ILi2EN4cute5tupleIJNS5_1CILi1EEES8_S8_EEENS6_IJNS7_ILi64EEESA_SA_EEELi512ENS_6half_tEfNS_4arch4Sm90ELb1ELb0ELb0ELb1ELb0ELb0ELb0ELb0ELb0ELb1ELb0ELb0EEENS1_21CollectiveEpilogueFwdINS6_IJSA_NS7_ILi512EEESA_EEES9_SC_SE_Li256ELb1ELb1ELb0ELb0EEENS1_36VarlenDynamicPersistentTileSchedulerILi64ELi64ELi256ELi128ELb0ELb1ELb1ELb1ELb1ELb1EEEEEEEEEvNT_6ParamsE)
        /*005c*/ 	.word	0x00000000


	//----- nvinfo : EIATTR_REGCOUNT
	.align		4
.L_26:
        /*0060*/ 	.byte	0x04, 0x2f
        /*0062*/ 	.short	(.L_28 - .L_27)
	.align		4
.L_27:
        /*0064*/ 	.word	index@(_ZN7cutlass13device_kernelIN5flash11enable_sm90INS1_16FlashAttnFwdSm90INS1_25CollectiveMainloopFwdSm90ILi2EN4cute5tupleIJNS5_1CILi1EEES8_S8_EEENS6_IJNS7_ILi64EEESA_SA_EEELi512ENS_6half_tEfNS_4arch4Sm90ELb1ELb0ELb0ELb0ELb0ELb0ELb1ELb0ELb0ELb1ELb0ELb0EEENS1_21CollectiveEpilogueFwdINS6_IJSA_NS7_ILi512EEESA_EEES9_SC_SE_Li256ELb0ELb1ELb0ELb0EEENS1_30DynamicPersistentTileSchedulerILi256ELi128ELb0ELb1ELb1EEEEEEEEEvNT_6ParamsE)
        /*0068*/ 	.word	0x00000004


	//----- nvinfo : EIATTR_FRAME_SIZE
	.align		4
.L_28:
        /*006c*/ 	.byte	0x04, 0x11
        /*006e*/ 	.short	(.L_30 - .L_29)
	.align		4
.L_29:
        /*0070*/ 	.word	index@(_ZN7cutlass13device_kernelIN5flash11enable_sm90INS1_16FlashAttnFwdSm90INS1_25CollectiveMainloopFwdSm90ILi2EN4cute5tupleIJNS5_1CILi1EEES8_S8_EEENS6_IJNS7_ILi64EEESA_SA_EEELi512ENS_6half_tEfNS_4arch4Sm90ELb1ELb0ELb0ELb0ELb0ELb0ELb1ELb0ELb0ELb1ELb0ELb0EEENS1_21CollectiveEpilogueFwdINS6_IJSA_NS7_ILi512EEESA_EEES9_SC_SE_Li256ELb0ELb1ELb0ELb0EEENS1_30DynamicPersistentTileSchedulerILi256ELi128ELb0ELb1ELb1EEEEEEEEEvNT_6ParamsE)
        /*0074*/ 	.word	0x00000000


	//----- nvinfo : EIATTR_REGCOUNT
	.align		4
.L_30:
        /*0078*/ 	.byte	0x04, 0x2f
        /*007a*/ 	.short	(.L_32 - .L_31)
	.align		4
.L_31:
        /*007c*/ 	.word	index@(_ZN7cutlass13device_kernelIN5flash11enable_sm90INS1_16FlashAttnFwdSm90INS1_25CollectiveMainloopFwdSm90ILi2EN4cute5tupleIJNS5_1CILi1EEES8_S8_EEENS6_IJNS7_ILi64EEESA_SA_EEELi512ENS_6half_tEfNS_4arch4Sm90ELb1ELb0ELb0ELb0ELb0ELb0ELb0ELb0ELb0ELb1ELb0ELb0EEENS1_21CollectiveEpilogueFwdINS6_IJSA_NS7_ILi512EEESA_EEES9_SC_SE_Li256ELb0ELb1ELb0ELb0EEENS1_30DynamicPersistentTileSchedulerILi256ELi128ELb0ELb1ELb1EEEEEEEEEvNT_6ParamsE)
        /*0080*/ 	.word	0x00000004


	//----- nvinfo : EIATTR_FRAME_SIZE
	.align		4
.L_32:
        /*0084*/ 	.byte	0x04, 0x11
        /*0086*/ 	.short	(.L_34 - .L_33)
	.align		4
.L_33:
        /*0088*/ 	.word	index@(_ZN7cutlass13device_kernelIN5flash11enable_sm90INS1_16FlashAttnFwdSm90INS1_25CollectiveMainloopFwdSm90ILi2EN4cute5tupleIJNS5_1CILi1EEES8_S8_EEENS6_IJNS7_ILi64EEESA_SA_EEELi512ENS_6half_tEfNS_4arch4Sm90ELb1ELb0ELb0ELb0ELb0ELb0ELb0ELb0ELb0ELb1ELb0ELb0EEENS1_21CollectiveEpilogueFwdINS6_IJSA_NS7_ILi512EEESA_EEES9_SC_SE_Li256ELb0ELb1ELb0ELb0EEENS1_30DynamicPersistentTileSchedulerILi256ELi128ELb0ELb1ELb1EEEEEEEEEvNT_6ParamsE)
        /*008c*/ 	.word	0x00000000


	//----- nvinfo : EIATTR_REGCOUNT
	.align		4
.L_34:
        /*0090*/ 	.byte	0x04, 0x2f
        /*0092*/ 	.short	(.L_36 - .L_35)
	.align		4
.L_35:
        /*0094*/ 	.word	index@(_ZN7cutlass13device_kernelIN5flash11enable_sm90INS1_16FlashAttnFwdSm90INS1_25CollectiveMainloopFwdSm90ILi2EN4cute5tupleIJNS5_1CILi1EEES8_S8_EEENS6_IJNS7_ILi64EEESA_SA_EEELi512ENS_6half_tEfNS_4arch4Sm90ELb0ELb1ELb0ELb1ELb0ELb1ELb1ELb0ELb0ELb1ELb0ELb0EEENS1_21CollectiveEpilogueFwdINS6_IJSA_NS7_ILi512EEESA_EEES9_SC_SE_Li256ELb1ELb1ELb0ELb0EEENS1_36VarlenDynamicPersistentTileSchedulerILi64ELi64ELi256ELi128ELb0ELb1ELb1ELb1ELb0ELb1EEEEEEEEEvNT_6ParamsE)
        /*0098*/ 	.word	0x00000004


	//----- nvinfo : EIATTR_FRAME_SIZE
	.align		4
.L_36:
        /*009c*/ 	.byte	0x04, 0x11
        /*009e*/ 	.short	(.L_38 - .L_37)
	.align		4
.L_37:
        /*00a0*/ 	.word	index@(_ZN7cutlass13device_kernelIN5flash11enable_sm90INS1_16FlashAttnFwdSm90INS1_25CollectiveMainloopFwdSm90ILi2EN4cute5tupleIJNS5_1CILi1EEES8_S8_EEENS6_IJNS7_ILi64EEESA_SA_EEELi512ENS_6half_tEfNS_4arch4Sm90ELb0ELb1ELb0ELb1ELb0ELb1ELb1ELb0ELb0ELb1ELb0ELb0EEENS1_21CollectiveEpilogueFwdINS6_IJSA_NS7_ILi512EEESA_EEES9_SC_SE_Li256ELb1ELb1ELb0ELb0EEENS1_36VarlenDynamicPersistentTileSchedulerILi64ELi64ELi256ELi128ELb0ELb1ELb1ELb1ELb0ELb1EEEEEEEEEvNT_6ParamsE)
        /*00a4*/ 	.word	0x00000000


	//----- nvinfo : EIATTR_REGCOUNT
	.align		4
.L_38:
        /*00a8*/ 	.byte	0x04, 0x2f
        /*00aa*/ 	.short	(.L_40 - .L_39)
	.align		4
.L_39:
        /*00ac*/ 	.word	index@(_ZN7cutlass13device_kernelIN5flash11enable_sm90INS1_16FlashAttnFwdSm90INS1_25CollectiveMainloopFwdSm90ILi2EN4cute5tupleIJNS5_1CILi1EEES8_S8_EEENS6_IJNS7_ILi64EEESA_SA_EEELi512ENS_6half_tEfNS_4arch4Sm90ELb0ELb1ELb0ELb1ELb0ELb0ELb1ELb0ELb0ELb1ELb0ELb0EEENS1_21CollectiveEpilogueFwdINS6_IJSA_NS7_ILi512EEESA_EEES9_SC_SE_Li256ELb1ELb1ELb0ELb0EEENS1_36VarlenDynamicPersistentTileSchedulerILi64ELi64ELi256ELi128ELb0ELb1ELb1ELb1ELb0ELb1EEEEEEEEEvNT_6ParamsE)
        /*00b0*/ 	.word	0x00000004


	//----- nvinfo : EIATTR_FRAME_SIZE
	.align		4
.L_40:
        /*00b4*/ 	.byte	0x04, 0x11
        /*00b6*/ 	.short	(.L_42 - .L_41)
	.align		4
.L_41:
        /*00b8*/ 	.word	index@(_ZN7cutlass13device_kernelIN5flash11enable_sm90INS1_16FlashAttnFwdSm90INS1_25CollectiveMainloopFwdSm90ILi2EN4cute5tupleIJNS5_1CILi1EEES8_S8_EEENS6_IJNS7_ILi64EEESA_SA_EEELi512ENS_6half_tEfNS_4arch4Sm90ELb0ELb1ELb0ELb1ELb0ELb0ELb1ELb0ELb0ELb1ELb0ELb0EEENS1_21CollectiveEpilogueFwdINS6_IJSA_NS7_ILi512EEESA_EEES9_SC_SE_Li256ELb1ELb1ELb0ELb0EEENS1_36VarlenDynamicPersistentTileSchedulerILi64ELi64ELi256ELi128ELb0ELb1ELb1ELb1ELb0ELb1EEEEEEEEEvNT_6ParamsE)
        /*00bc*/ 	.word	0x00000000


	//----- nvinfo : EIATTR_REGCOUNT
	.align		4
.L_42:
        /*00c0*/ 	.byte	0x04, 0x2f
        /*00c2*/ 	.short	(.L_44 - .L_43)
	.align		4
.L_43:
        /*00c4*/ 	.word	index@(_ZN7cutlass13device_kernelIN5flash11enable_sm90INS1_16FlashAttnFwdSm90INS1_25CollectiveMainloopFwdSm90ILi2EN4cute5tupleIJNS5_1CILi1EEES8_S8_EEENS6_IJNS7_ILi64EEESA_SA_EEELi512ENS_6half_tEfNS_4arch4Sm90ELb0ELb1ELb0ELb1ELb0ELb1ELb0ELb0ELb0ELb1ELb0ELb0EEENS1_21CollectiveEpilogueFwdINS6_IJSA_NS7_ILi512EEESA_EEES9_SC_SE_Li256ELb1ELb1ELb0ELb0EEENS1_36VarlenDynamicPersistentTileSchedulerILi64ELi64ELi256ELi128ELb0ELb1ELb1ELb1ELb0ELb1EEEEEEEEEvNT_6ParamsE)
        /*00c8*/ 	.word	0x00000004


	//----- nvinfo : EIATTR_FRAME_SIZE
	.align		4
.L_44:
        /*00cc*/ 	.byte	0x04, 0x11
        /*00ce*/ 	.short	(.L_46 - .L_45)
	.align		4
.L_45:
        /*00d0*/ 	.word	index@(_ZN7cutlass13device_kernelIN5flash11enable_sm90INS1_16FlashAttnFwdSm90INS1_25CollectiveMainloopFwdSm90ILi2EN4cute5tupleIJNS5_1CILi1EEES8_S8_EEENS6_IJNS7_ILi64EEESA_SA_EEELi512ENS_6half_tEfNS_4arch4Sm90ELb0ELb1ELb0ELb1ELb0ELb1ELb0ELb0ELb0ELb1ELb0ELb0EEENS1_21CollectiveEpilogueFwdINS6_IJSA_NS7_ILi512EEESA_EEES9_SC_SE_Li256ELb1ELb1ELb0ELb0EEENS1_36VarlenDynamicPersistentTileSchedulerILi64ELi64ELi256ELi128ELb0ELb1ELb1ELb1ELb0ELb1EEEEEEEEEvNT_6ParamsE)
        /*00d4*/ 	.word	0x00000000


	//----- nvinfo : EIATTR_REGCOUNT
	.align		4
.L_46:
        /*00d8*/ 	.byte	0x04, 0x2f
        /*00da*/ 	.short	(.L_48 - .L_47)
	.align		4
.L_47:
        /*00dc*/ 	.word	index@(_ZN7cutlass13device_kernelIN5flash11enable_sm90INS1_16FlashAttnFwdSm90INS1_25CollectiveMainloopFwdSm90ILi2EN4cute5tupleIJNS5_1CILi1EEES8_S8_EEENS6_IJNS7_ILi64EEESA_SA_EEELi512ENS_6half_tEfNS_4arch4Sm90ELb0ELb1ELb0ELb1ELb0ELb0ELb0ELb0ELb0ELb1ELb0ELb0EEENS1_21CollectiveEpilogueFwdINS6_IJSA_NS7_ILi512EEESA_EEES9_SC_SE_Li256ELb1ELb1ELb0ELb0EEENS1_36VarlenDynamicPersistentTileSchedulerILi64ELi64ELi256ELi128ELb0ELb1ELb1ELb1ELb0ELb1EEEEEEEEEvNT_6ParamsE)
        /*00e0*/ 	.word	0x00000004


	//----- nvinfo : EIATTR_FRAME_SIZE
	.align		4
.L_48:
        /*00e4*/ 	.byte	0x04, 0x11
        /*00e6*/ 	.short	(.L_50 - .L_49)
	.align		4
.L_49:
        /*00e8*/ 	.word	index@(_ZN7cutlass13device_kernelIN5flash11enable_sm90INS1_16FlashAttnFwdSm90INS1_25CollectiveMainloopFwdSm90ILi2EN4cute5tupleIJNS5_1CILi1EEES8_S8_EEENS6_IJNS7_ILi64EEESA_SA_EEELi512ENS_6half_tEfNS_4arch4Sm90ELb0ELb1ELb0ELb1ELb0ELb0ELb0ELb0ELb0ELb1ELb0ELb0EEENS1_21CollectiveEpilogueFwdINS6_IJSA_NS7_ILi512EEESA_EEES9_SC_SE_Li256ELb1ELb1ELb0ELb0EEENS1_36VarlenDynamicPersistentTileSchedulerILi64ELi64ELi256ELi128ELb0ELb1ELb1ELb1ELb0ELb1EEEEEEEEEvNT_6ParamsE)
        /*00ec*/ 	.word	0x00000000


	//----- nvinfo : EIATTR_REGCOUNT
	.align		4
.L_50:
        /*00f0*/ 	.byte	0x04, 0x2f
        /*00f2*/ 	.short	(.L_52 - .L_51)
	.align		4
.L_51:
        /*00f4*/ 	.word	index@(_ZN7cutlass13device_kernelIN5flash11enable_sm90INS1_16FlashAttnFwdSm90INS1_25CollectiveMainloopFwdSm90ILi2EN4cute5tupleIJNS5_1CILi1EEES8_S8_EEENS6_IJNS7_ILi64EEESA_SA_EEELi512ENS_6half_tEfNS_4arch4Sm90ELb0ELb1ELb0ELb0ELb0ELb0ELb1ELb0ELb0ELb1ELb0ELb0EEENS1_21CollectiveEpilogueFwdINS6_IJSA_NS7_ILi512EEESA_EEES9_SC_SE_Li256ELb0ELb1ELb0ELb0EEENS1_30DynamicPersistentTileSchedulerILi256ELi128ELb0ELb1ELb1EEEEEEEEEvNT_6ParamsE)
        /*00f8*/ 	.word	0x00000004


	//----- nvinfo : EIATTR_FRAME_SIZE
	.align		4
.L_52:
        /*00fc*/ 	.byte	0x04, 0x11
        /*00fe*/ 	.short	(.L_54 - .L_53)
	.align		4
.L_53:
        /*0100*/ 	.word	index@(_ZN7cutlass13device_kernelIN5flash11enable_sm90INS1_16FlashAttnFwdSm90INS1_25CollectiveMainloopFwdSm90ILi2EN4cute5tupleIJNS5_1CILi1EEES8_S8_EEENS6_IJNS7_ILi64EEESA_SA_EEELi512ENS_6half_tEfNS_4arch4Sm90ELb0ELb1ELb0ELb0ELb0ELb0ELb1ELb0ELb0ELb1ELb0ELb0EEENS1_21CollectiveEpilogueFwdINS6_IJSA_NS7_ILi512EEESA_EEES9_SC_SE_Li256ELb0ELb1ELb0ELb0EEENS1_30DynamicPersistentTileSchedulerILi256ELi128ELb0ELb1ELb1EEEEEEEEEvNT_6ParamsE)
        /*0104*/ 	.word	0x00000000


	//----- nvinfo : EIATTR_REGCOUNT
	.align		4
.L_54:
        /*0108*/ 	.byte	0x04, 0x2f
        /*010a*/ 	.short	(.L_56 - .L_55)
	.align		4
.L_55:
        /*010c*/ 	.word	index@(_ZN7cutlass13device_kernelIN5flash11enable_sm90INS1_16FlashAttnFwdSm90INS1_25CollectiveMainloopFwdSm90ILi2EN4cute5tupleIJNS5_1CILi1EEES8_S8_EEENS6_IJNS7_ILi64EEESA_SA_EEELi512ENS_6half_tEfNS_4arch4Sm90ELb0ELb1ELb0ELb0ELb0ELb0ELb0ELb0ELb0ELb1ELb0ELb0EEENS1_21CollectiveEpilogueFwdINS6_IJSA_NS7_ILi512EEESA_EEES9_SC_SE_Li256ELb0ELb1ELb0ELb0EEENS1_30DynamicPersistentTileSchedulerILi256ELi128ELb0ELb1ELb1EEEEEEEEEvNT_6ParamsE)
        /*0110*/ 	.word	0x00000004


	//----- nvinfo : EIATTR_FRAME_SIZE
	.align		4
.L_56:
        /*0114*/ 	.byte	0x04, 0x11
        /*0116*/ 	.short	(.L_58 - .L_57)
	.align		4
.L_57:
        /*0118*/ 	.word	index@(_ZN7cutlass13device_kernelIN5flash11enable_sm90INS1_16FlashAttnFwdSm90INS1_25CollectiveMainloopFwdSm90ILi2EN4cute5tupleIJNS5_1CILi1EEES8_S8_EEENS6_IJNS7_ILi64EEESA_SA_EEELi512ENS_6half_tEfNS_4arch4Sm90ELb0ELb1ELb0ELb0ELb0ELb0ELb0ELb0ELb0ELb1ELb0ELb0EEENS1_21CollectiveEpilogueFwdINS6_IJSA_NS7_ILi512EEESA_EEES9_SC_SE_Li256ELb0ELb1ELb0ELb0EEENS1_30DynamicPersistentTileSchedulerILi256ELi128ELb0ELb1ELb1EEEEEEEEEvNT_6ParamsE)
        /*011c*/ 	.word	0x00000000


	//----- nvinfo : EIATTR_REGCOUNT
	.align		4
.L_58:
        /*0120*/ 	.byte	0x04, 0x2f
        /*0122*/ 	.short	(.L_60 - .L_59)
	.align		4
.L_59:
        /*0124*/ 	.word	index@(_ZN7cutlass13device_kernelIN5flash11enable_sm90INS1_16FlashAttnFwdSm90INS1_25CollectiveMainloopFwdSm90ILi2EN4cute5tupleIJNS5_1CILi1EEES8_S8_EEENS6_IJNS7_ILi64EEESA_SA_EEELi512ENS_6half_tEfNS_4arch4Sm90ELb0ELb0ELb0ELb1ELb0ELb1ELb1ELb0ELb0ELb1ELb0ELb0EEENS1_21CollectiveEpilogueFwdINS6_IJSA_NS7_ILi512EEESA_EEES9_SC_SE_Li256ELb1ELb1ELb0ELb0EEENS1_36VarlenDynamicPersistentTileSchedulerILi64ELi64ELi256ELi128ELb0ELb1ELb1ELb0ELb1ELb1EEEEEEEEEvNT_6ParamsE)
        /*0128*/ 	.word	0x00000004


	//----- nvinfo : EIATTR_FRAME_SIZE
	.align		4
.L_60:
        /*012c*/ 	.byte	0x04, 0x11
        /*012e*/ 	.short	(.L_62 - .L_61)
	.align		4
.L_61:
        /*0130*/ 	.word	index@(_ZN7cutlass13device_kernelIN5flash11enable_sm90INS1_16FlashAttnFwdSm90INS1_25CollectiveMainloopFwdSm90ILi2EN4cute5tupleIJNS5_1CILi1EEES8_S8_EEENS6_IJNS7_ILi64EEESA_SA_EEELi512ENS_6half_tEfNS_4arch4Sm90ELb0ELb0ELb0ELb1ELb0ELb1ELb1ELb0ELb0ELb1ELb0ELb0EEENS1_21CollectiveEpilogueFwdINS6_IJSA_NS7_ILi512EEESA_EEES9_SC_SE_Li256ELb1ELb1ELb0ELb0EEENS1_36VarlenDynamicPersistentTileSchedulerILi64ELi64ELi256ELi128ELb0ELb1ELb1ELb0ELb1ELb1EEEEEEEEEvNT_6ParamsE)
        /*0134*/ 	.word	0x00000000


	//----- nvinfo : EIATTR_REGCOUNT
	.align		4
.L_62:
        /*0138*/ 	.byte	0x04, 0x2f
        /*013a*/ 	.short	(.L_64 - .L_63)
	.align		4
.L_63:
        /*013c*/ 	.word	index@(_ZN7cutlass13device_kernelIN5flash11enable_sm90INS1_16FlashAttnFwdSm90INS1_25CollectiveMainloopFwdSm90ILi2EN4cute5tupleIJNS5_1CILi1EEES8_S8_EEENS6_IJNS7_ILi64EEESA_SA_EEELi512ENS_6half_tEfNS_4arch4Sm90ELb0ELb0ELb0ELb1ELb0ELb0ELb1ELb0ELb0ELb1ELb0ELb0EEENS1_21CollectiveEpilogueFwdINS6_IJSA_NS7_ILi512EEESA_EEES9_SC_SE_Li256ELb1ELb1ELb0ELb0EEENS1_36VarlenDynamicPersistentTileSchedulerILi64ELi64ELi256ELi128ELb0ELb1ELb1ELb0ELb1ELb1EEEEEEEEEvNT_6ParamsE)
        /*0140*/ 	.word	0x00000004


	//----- nvinfo : EIATTR_FRAME_SIZE
	.align		4
.L_64:
        /*0144*/ 	.byte	0x04, 0x11
        /*0146*/ 	.short	(.L_66 - .L_65)
	.align		4
.L_65:
        /*0148*/ 	.word	index@(_ZN7cutlass13device_kernelIN5flash11enable_sm90INS1_16FlashAttnFwdSm90INS1_25CollectiveMainloopFwdSm90ILi2EN4cute5tupleIJNS5_1CILi1EEES8_S8_EEENS6_IJNS7_ILi64EEESA_SA_EEELi512ENS_6half_tEfNS_4arch4Sm90ELb0ELb0ELb0ELb1ELb0ELb0ELb1ELb0ELb0ELb1ELb0ELb0EEENS1_21CollectiveEpilogueFwdINS6_IJSA_NS7_ILi512EEESA_EEES9_SC_SE_Li256ELb1ELb1ELb0ELb0EEENS1_36VarlenDynamicPersistentTileSchedulerILi64ELi64ELi256ELi128ELb0ELb1ELb1ELb0ELb1ELb1EEEEEEEEEvNT_6ParamsE)
        /*014c*/ 	.word	0x00000000


	//----- nvinfo : EIATTR_REGCOUNT
	.align		4
.L_66:
        /*0150*/ 	.byte	0x04, 0x2f
        /*0152*/ 	.short	(.L_68 - .L_67)
	.align		4
.L_67:
        /*0154*/ 	.word	index@(_ZN7cutlass13device_kernelIN5flash11enable_sm90INS1_16FlashAttnFwdSm90INS1_25CollectiveMainloopFwdSm90ILi2EN4cute5tupleIJNS5_1CILi1EEES8_S8_EEENS6_IJNS7_ILi64EEESA_SA_EEELi512ENS_6half_tEfNS_4arch4Sm90ELb0ELb0ELb0ELb1ELb0ELb1ELb0ELb0ELb0ELb1ELb0ELb0EEENS1_21CollectiveEpilogueFwdINS6_IJSA_NS7_ILi512EEESA_EEES9_SC_SE_Li256ELb1ELb1ELb0ELb0EEENS1_36VarlenDynamicPersistentTileSchedulerILi64ELi64ELi256ELi128ELb0ELb1ELb1ELb0ELb1ELb1EEEEEEEEEvNT_6ParamsE)
        /*0158*/ 	.word	0x00000004


	//----- nvinfo : EIATTR_FRAME_SIZE
	.align		4
.L_68:
        /*015c*/ 	.byte	0x04, 0x11
        /*015e*/ 	.short	(.L_70 - .L_69)
	.align		4
.L_69:
        /*0160*/ 	.word	index@(_ZN7cutlass13device_kernelIN5flash11enable_sm90INS1_16FlashAttnFwdSm90INS1_25CollectiveMainloopFwdSm90ILi2EN4cute5tupleIJNS5_1CILi1EEES8_S8_EEENS6_IJNS7_ILi64EEESA_SA_EEELi512ENS_6half_tEfNS_4arch4Sm90ELb0ELb0ELb0ELb1ELb0ELb1ELb0ELb0ELb0ELb1ELb0ELb0EEENS1_21CollectiveEpilogueFwdINS6_IJSA_NS7_ILi512EEESA_EEES9_SC_SE_Li256ELb1ELb1ELb0ELb0EEENS1_36VarlenDynamicPersistentTileSchedulerILi64ELi64ELi256ELi128ELb0ELb1ELb1ELb0ELb1ELb1EEEEEEEEEvNT_6ParamsE)
        /*0164*/ 	.word	0x00000000


	//----- nvinfo : EIATTR_REGCOUNT
	.align		4
.L_70:
        /*0168*/ 	.byte	0x04, 0x2f
        /*016a*/ 	.short	(.L_72 - .L_71)
	.align		4
.L_71:
        /*016c*/ 	.word	index@(_ZN7cutlass13device_kernelIN5flash11enable_sm90INS1_16FlashAttnFwdSm90INS1_25CollectiveMainloopFwdSm90ILi2EN4cute5tupleIJNS5_1CILi1EEES8_S8_EEENS6_IJNS7_ILi64EEESA_SA_EEELi512ENS_6half_tEfNS_4arch4Sm90ELb0ELb0ELb0ELb1ELb0ELb0ELb0ELb0ELb0ELb1ELb0ELb0EEENS1_21CollectiveEpilogueFwdINS6_IJSA_NS7_ILi512EEESA_EEES9_SC_SE_Li256ELb1ELb1ELb0ELb0EEENS1_36VarlenDynamicPersistentTileSchedulerILi64ELi64ELi256ELi128ELb0ELb1ELb1ELb0ELb1ELb1EEEEEEEEEvNT_6ParamsE)
        /*0170*/ 	.word	0x00000004


	//----- nvinfo : EIATTR_FRAME_SIZE
	.align		4
.L_72:
        /*0174*/ 	.byte	0x04, 0x11
        /*0176*/ 	.short	(.L_74 - .L_73)
	.align		4
.L_73:
        /*0178*/ 	.word	index@(_ZN7cutlass13device_kernelIN5flash11enable_sm90INS1_16FlashAttnFwdSm90INS1_25CollectiveMainloopFwdSm90ILi2EN4cute5tupleIJNS5_1CILi1EEES8_S8_EEENS6_IJNS7_ILi64EEESA_SA_EEELi512ENS_6half_tEfNS_4arch4Sm90ELb0ELb0ELb0ELb1ELb0ELb0ELb0ELb0ELb0ELb1ELb0ELb0EEENS1_21CollectiveEpilogueFwdINS6_IJSA_NS7_ILi512EEESA_EEES9_SC_SE_Li256ELb1ELb1ELb0ELb0EEENS1_36VarlenDynamicPersistentTileSchedulerILi64ELi64ELi256ELi128ELb0ELb1ELb1ELb0ELb1ELb1EEEEEEEEEvNT_6ParamsE)
        /*017c*/ 	.word	0x00000000


	//----- nvinfo : EIATTR_REGCOUNT
	.align		4
.L_74:
        /*0180*/ 	.byte	0x04, 0x2f
        /*0182*/ 	.short	(.L_76 - .L_75)
	.align		4
.L_75:
        /*0184*/ 	.word	index@(_ZN7cutlass13device_kernelIN5flash11enable_sm90INS1_16FlashAttnFwdSm90INS1_25CollectiveMainloopFwdSm90ILi2EN4cute5tupleIJNS5_1CILi1EEES8_S8_EEENS6_IJNS7_ILi64EEESA_SA_EEELi512ENS_6half_tEfNS_4arch4Sm90ELb0ELb0ELb0ELb0ELb0ELb0ELb1ELb0ELb0ELb1ELb0ELb0EEENS1_21CollectiveEpilogueFwdINS6_IJSA_NS7_ILi512EEESA_EEES9_SC_SE_Li256ELb0ELb1ELb0ELb0EEENS1_29StaticPersistentTileSchedulerILb0EEEEEEEEEvNT_6ParamsE)
        /*0188*/ 	.word	0x00000004


	//----- nvinfo : EIATTR_FRAME_SIZE
	.align		4
.L_76:
        /*018c*/ 	.byte	0x04, 0x11
        /*018e*/ 	.short	(.L_78 - .L_77)
	.align		4
.L_77:
        /*0190*/ 	.word	index@(_ZN7cutlass13device_kernelIN5flash11enable_sm90INS1_16FlashAttnFwdSm90INS1_25CollectiveMainloopFwdSm90ILi2EN4cute5tupleIJNS5_1CILi1EEES8_S8_EEENS6_IJNS7_ILi64EEESA_SA_EEELi512ENS_6half_tEfNS_4arch4Sm90ELb0ELb0ELb0ELb0ELb0ELb0ELb1ELb0ELb0ELb1ELb0ELb0EEENS1_21CollectiveEpilogueFwdINS6_IJSA_NS7_ILi512EEESA_EEES9_SC_SE_Li256ELb0ELb1ELb0ELb0EEENS1_29StaticPersistentTileSchedulerILb0EEEEEEEEEvNT_6ParamsE)
        /*0194*/ 	.word	0x00000000


	//----- nvinfo : EIATTR_REGCOUNT
	.align		4
.L_78:
        /*0198*/ 	.byte	0x04, 0x2f
        /*019a*/ 	.short	(.L_80 - .L_79)
	.align		4
.L_79:
        /*019c*/ 	.word	index@(_ZN7cutlass13device_kernelIN5flash11enable_sm90INS1_16FlashAttnFwdSm90INS1_25CollectiveMainloopFwdSm90ILi2EN4cute5tupleIJNS5_1CILi1EEES8_S8_EEENS6_IJNS7_ILi64EEESA_SA_EEELi512ENS_6half_tEfNS_4arch4Sm90ELb0ELb0ELb0ELb0ELb0ELb0ELb0ELb0ELb0ELb1ELb0ELb0EEENS1_21CollectiveEpilogueFwdINS6_IJSA_NS7_ILi512EEESA_EEES9_SC_SE_Li256ELb0ELb1ELb0ELb0EEENS1_29StaticPersistentTileSchedulerILb0EEEEEEEEEvNT_6ParamsE)
        /*01a0*/ 	.word	0x00000004


	//----- nvinfo : EIATTR_FRAME_SIZE
	.align		4
.L_80:
        /*01a4*/ 	.byte	0x04, 0x11
        /*01a6*/ 	.short	(.L_82 - .L_81)
	.align		4
.L_81:
        /*01a8*/ 	.word	index@(_ZN7cutlass13device_kernelIN5flash11enable_sm90INS1_16FlashAttnFwdSm90INS1_25CollectiveMainloopFwdSm90ILi2EN4cute5tupleIJNS5_1CILi1EEES8_S8_EEENS6_IJNS7_ILi64EEESA_SA_EEELi512ENS_6half_tEfNS_4arch4Sm90ELb0ELb0ELb0ELb0ELb0ELb0ELb0ELb0ELb0ELb1ELb0ELb0EEENS1_21CollectiveEpilogueFwdINS6_IJSA_NS7_ILi512EEESA_EEES9_SC_SE_Li256ELb0ELb1ELb0ELb0EEENS1_29StaticPersistentTileSchedulerILb0EEEEEEEEEvNT_6ParamsE)
        /*01ac*/ 	.word	0x00000000


	//----- nvinfo : EIATTR_MIN_STACK_SIZE
	.align		4
.L_82:
        /*01b0*/ 	.byte	0x04, 0x12
        /*01b2*/ 	.short	(.L_84 - .L_83)
	.align		4
.L_83:
        /*01b4*/ 	.word	index@(_ZN7cutlass13device_kernelIN5flash11enable_sm90INS1_16FlashAttnFwdSm90INS1_25CollectiveMainloopFwdSm90ILi2EN4cute5tupleIJNS5_1CILi1EEES8_S8_EEENS6_IJNS7_ILi64EEESA_SA_EEELi512ENS_6half_tEfNS_4arch4Sm90ELb0ELb0ELb0ELb0ELb0ELb0ELb0ELb0ELb0ELb1ELb0ELb0EEENS1_21CollectiveEpilogueFwdINS6_IJSA_NS7_ILi512EEESA_EEES9_SC_SE_Li256ELb0ELb1ELb0ELb0EEENS1_29StaticPersistentTileSchedulerILb0EEEEEEEEEvNT_6ParamsE)
        /*01b8*/ 	.word	0x00000000


	//----- nvinfo : EIATTR_MIN_STACK_SIZE
	.align		4
.L_84:
        /*01bc*/ 	.byte	0x04, 0x12
        /*01be*/ 	.short	(.L_86 - .L_85)
	.align		4
.L_85:
        /*01c0*/ 	.word	index@(_ZN7cutlass13device_kernelIN5flash11enable_sm90INS1_16FlashAttnFwdSm90INS1_25CollectiveMainloopFwdSm90ILi2EN4cute5tupleIJNS5_1CILi1EEES8_S8_EEENS6_IJNS7_ILi64EEESA_SA_EEELi512ENS_6half_tEfNS_4arch4Sm90ELb0ELb0ELb0ELb0ELb0ELb0ELb1ELb0ELb0ELb1ELb0ELb0EEENS1_21CollectiveEpilogueFwdINS6_IJSA_NS7_ILi512EEESA_EEES9_SC_SE_Li256ELb0ELb1ELb0ELb0EEENS1_29StaticPersistentTileSchedulerILb0EEEEEEEEEvNT_6ParamsE)
        /*01c4*/ 	.word	0x00000000


	//----- nvinfo : EIATTR_MIN_STACK_SIZE
	.align		4
.L_86:
        /*01c8*/ 	.byte	0x04, 0x12
        /*01ca*/ 	.short	(.L_88 - .L_87)
	.align		4
.L_87:
        /*01cc*/ 	.word	index@(_ZN7cutlass13device_kernelIN5flash11enable_sm90INS1_16FlashAttnFwdSm90INS1_25CollectiveMainloopFwdSm90ILi2EN4cute5tupleIJNS5_1CILi1EEES8_S8_EEENS6_IJNS7_ILi64EEESA_SA_EEELi512ENS_6half_tEfNS_4arch4Sm90ELb0ELb0ELb0ELb1ELb0ELb0ELb0ELb0ELb0ELb1ELb0ELb0EEENS1_21CollectiveEpilogueFwdINS6_IJSA_NS7_ILi512EEESA_EEES9_SC_SE_Li256ELb1ELb1ELb0ELb0EEENS1_36VarlenDynamicPersistentTileSchedulerILi64ELi64ELi256ELi128ELb0ELb1ELb1ELb0ELb1ELb1EEEEEEEEEvNT_6ParamsE)
        /*01d0*/ 	.word	0x00000000


	//----- nvinfo : EIATTR_MIN_STACK_SIZE
	.align		4
.L_88:
        /*01d4*/ 	.byte	0x04, 0x12
        /*01d6*/ 	.short	(.L_90 - .L_89)
	.align		4
.L_89:
        /*01d8*/ 	.word	index@(_ZN7cutlass13device_kernelIN5flash11enable_sm90INS1_16FlashAttnFwdSm90INS1_25CollectiveMainloopFwdSm90ILi2EN4cute5tupleIJNS5_1CILi1EEES8_S8_EEENS6_IJNS7_ILi64EEESA_SA_EEELi512ENS_6half_tEfNS_4arch4Sm90ELb0ELb0ELb0ELb1ELb0ELb1ELb0ELb0ELb0ELb1ELb0ELb0EEENS1_21CollectiveEpilogueFwdINS6_IJSA_NS7_ILi512EEESA_EEES9_SC_SE_Li256ELb1ELb1ELb0ELb0EEENS1_36VarlenDynamicPersistentTileSchedulerILi64ELi64ELi256ELi128ELb0ELb1ELb1ELb0ELb1ELb1EEEEEEEEEvNT_6ParamsE)
        /*01dc*/ 	.word	0x00000000


	//----- nvinfo : EIATTR_MIN_STACK_SIZE
	.align		4
.L_90:
        /*01e0*/ 	.byte	0x04, 0x12
        /*01e2*/ 	.short	(.L_92 - .L_91)
	.align		4
.L_91:
        /*01e4*/ 	.word	index@(_ZN7cutlass13device_kernelIN5flash11enable_sm90INS1_16FlashAttnFwdSm90INS1_25CollectiveMainloopFwdSm90ILi2EN4cute5tupleIJNS5_1CILi1EEES8_S8_EEENS6_IJNS7_ILi64EEESA_SA_EEELi512ENS_6half_tEfNS_4arch4Sm90ELb0ELb0ELb0ELb1ELb0ELb0ELb1ELb0ELb0ELb1ELb0ELb0EEENS1_21CollectiveEpilogueFwdINS6_IJSA_NS7_ILi512EEESA_EEES9_SC_SE_Li256ELb1ELb1ELb0ELb0EEENS1_36VarlenDynamicPersistentTileSchedulerILi64ELi64ELi256ELi128ELb0ELb1ELb1ELb0ELb1ELb1EEEEEEEEEvNT_6ParamsE)
        /*01e8*/ 	.word	0x00000000


	//----- nvinfo : EIATTR_MIN_STACK_SIZE
	.align		4
.L_92:
        /*01ec*/ 	.byte	0x04, 0x12
        /*01ee*/ 	.short	(.L_94 - .L_93)
	.align		4
.L_93:
        /*01f0*/ 	.word	index@(_ZN7cutlass13device_kernelIN5flash11enable_sm90INS1_16FlashAttnFwdSm90INS1_25CollectiveMainloopFwdSm90ILi2EN4cute5tupleIJNS5_1CILi1EEES8_S8_EEENS6_IJNS7_ILi64EEESA_SA_EEELi512ENS_6half_tEfNS_4arch4Sm90ELb0ELb0ELb0ELb1ELb0ELb1ELb1ELb0ELb0ELb1ELb0ELb0EEENS1_21CollectiveEpilogueFwdINS6_IJSA_NS7_ILi512EEESA_EEES9_SC_SE_Li256ELb1ELb1ELb0ELb0EEENS1_36VarlenDynamicPersistentTileSchedulerILi64ELi64ELi256ELi128ELb0ELb1ELb1ELb0ELb1ELb1EEEEEEEEEvNT_6ParamsE)
        /*01f4*/ 	.word	0x00000000


	//----- nvinfo : EIATTR_MIN_STACK_SIZE
	.align		4
.L_94:
        /*01f8*/ 	.byte	0x04, 0x12
        /*01fa*/ 	.short	(.L_96 - .L_95)
	.align		4
.L_95:
        /*01fc*/ 	.word	index@(_ZN7cutlass13device_kernelIN5flash11enable_sm90INS1_16FlashAttnFwdSm90INS1_25CollectiveMainloopFwdSm90ILi2EN4cute5tupleIJNS5_1CILi1EEES8_S8_EEENS6_IJNS7_ILi64EEESA_SA_EEELi512ENS_6half_tEfNS_4arch4Sm90ELb0ELb1ELb0ELb0ELb0ELb0ELb0ELb0ELb0ELb1ELb0ELb0EEENS1_21CollectiveEpilogueFwdINS6_IJSA_NS7_ILi512EEESA_EEES9_SC_SE_Li256ELb0ELb1ELb0ELb0EEENS1_30DynamicPersistentTileSchedulerILi256ELi128ELb0ELb1ELb1EEEEEEEEEvNT_6ParamsE)
        /*0200*/ 	.word	0x00000000


	//----- nvinfo : EIATTR_MIN_STACK_SIZE
	.align		4
.L_96:
        /*0204*/ 	.byte	0x04, 0x12
        /*0206*/ 	.short	(.L_98 - .L_97)
	.align		4
.L_97:
        /*0208*/ 	.word	index@(_ZN7cutlass13device_kernelIN5flash11enable_sm90INS1_16FlashAttnFwdSm90INS1_25CollectiveMainloopFwdSm90ILi2EN4cute5tupleIJNS5_1CILi1EEES8_S8_EEENS6_IJNS7_ILi64EEESA_SA_EEELi512ENS_6half_tEfNS_4arch4Sm90ELb0ELb1ELb0ELb0ELb0ELb0ELb1ELb0ELb0ELb1ELb0ELb0EEENS1_21CollectiveEpilogueFwdINS6_IJSA_NS7_ILi512EEESA_EEES9_SC_SE_Li256ELb0ELb1ELb0ELb0EEENS1_30DynamicPersistentTileSchedulerILi256ELi128ELb0ELb1ELb1EEEEEEEEEvNT_6ParamsE)
        /*020c*/ 	.word	0x00000000


	//----- nvinfo : EIATTR_MIN_STACK_SIZE
	.align		4
.L_98:
        /*0210*/ 	.byte	0x04, 0x12
        /*0212*/ 	.short	(.L_100 - .L_99)
	.align		4
.L_99:
        /*0214*/ 	.word	index@(_ZN7cutlass13device_kernelIN5flash11enable_sm90INS1_16FlashAttnFwdSm90INS1_25CollectiveMainloopFwdSm90ILi2EN4cute5tupleIJNS5_1CILi1EEES8_S8_EEENS6_IJNS7_ILi64EEESA_SA_EEELi512ENS_6half_tEfNS_4arch4Sm90ELb0ELb1ELb0ELb1ELb0ELb0ELb0ELb0ELb0ELb1ELb0ELb0EEENS1_21CollectiveEpilogueFwdINS6_IJSA_NS7_ILi512EEESA_EEES9_SC_SE_Li256ELb1ELb1ELb0ELb0EEENS1_36VarlenDynamicPersistentTileSchedulerILi64ELi64ELi256ELi128ELb0ELb1ELb1ELb1ELb0ELb1EEEEEEEEEvNT_6ParamsE)
        /*0218*/ 	.word	0x00000000


	//----- nvinfo : EIATTR_MIN_STACK_SIZE
	.align		4
.L_100:
        /*021c*/ 	.byte	0x04, 0x12
        /*021e*/ 	.short	(.L_102 - .L_101)
	.align		4
.L_101:
        /*0220*/ 	.word	index@(_ZN7cutlass13device_kernelIN5flash11enable_sm90INS1_16FlashAttnFwdSm90INS1_25CollectiveMainloopFwdSm90ILi2EN4cute5tupleIJNS5_1CILi1EEES8_S8_EEENS6_IJNS7_ILi64EEESA_SA_EEELi512ENS_6half_tEfNS_4arch4Sm90ELb0ELb1ELb0ELb1ELb0ELb1ELb0ELb0ELb0ELb1ELb0ELb0EEENS1_21CollectiveEpilogueFwdINS6_IJSA_NS7_ILi512EEESA_EEES9_SC_SE_Li256ELb1ELb1ELb0ELb0EEENS1_36VarlenDynamicPersistentTileSchedulerILi64ELi64ELi256ELi128ELb0ELb1ELb1ELb1ELb0ELb1EEEEEEEEEvNT_6ParamsE)
        /*0224*/ 	.word	0x00000000


	//----- nvinfo : EIATTR_MIN_STACK_SIZE
	.align		4
.L_102:
        /*0228*/ 	.byte	0x04, 0x12
        /*022a*/ 	.short	(.L_104 - .L_103)
	.align		4
.L_103:
        /*022c*/ 	.word	index@(_ZN7cutlass13device_kernelIN5flash11enable_sm90INS1_16FlashAttnFwdSm90INS1_25CollectiveMainloopFwdSm90ILi2EN4cute5tupleIJNS5_1CILi1EEES8_S8_EEENS6_IJNS7_ILi64EEESA_SA_EEELi512ENS_6half_tEfNS_4arch4Sm90ELb0ELb1ELb0ELb1ELb0ELb0ELb1ELb0ELb0ELb1ELb0ELb0EEENS1_21CollectiveEpilogueFwdINS6_IJSA_NS7_ILi512EEESA_EEES9_SC_SE_Li256ELb1ELb1ELb0ELb0EEENS1_36VarlenDynamicPersistentTileSchedulerILi64ELi64ELi256ELi128ELb0ELb1ELb1ELb1ELb0ELb1EEEEEEEEEvNT_6ParamsE)
        /*0230*/ 	.word	0x00000000


	//----- nvinfo : EIATTR_MIN_STACK_SIZE
	.align		4
.L_104:
        /*0234*/ 	.byte	0x04, 0x12
        /*0236*/ 	.short	(.L_106 - .L_105)
	.align		4
.L_105:
        /*0238*/ 	.word	index@(_ZN7cutlass13device_kernelIN5flash11enable_sm90INS1_16FlashAttnFwdSm90INS1_25CollectiveMainloopFwdSm90ILi2EN4cute5tupleIJNS5_1CILi1EEES8_S8_EEENS6_IJNS7_ILi64EEESA_SA_EEELi512ENS_6half_tEfNS_4arch4Sm90ELb0ELb1ELb0ELb1ELb0ELb1ELb1ELb0ELb0ELb1ELb0ELb0EEENS1_21CollectiveEpilogueFwdINS6_IJSA_NS7_ILi512EEESA_EEES9_SC_SE_Li256ELb1ELb1ELb0ELb0EEENS1_36VarlenDynamicPersistentTileSchedulerILi64ELi64ELi256ELi128ELb0ELb1ELb1ELb1ELb0ELb1EEEEEEEEEvNT_6ParamsE)
        /*023c*/ 	.word	0x00000000


	//----- nvinfo : EIATTR_MIN_STACK_SIZE
	.align		4
.L_106:
        /*0240*/ 	.byte	0x04, 0x12
        /*0242*/ 	.short	(.L_108 - .L_107)
	.align		4
.L_107:
        /*0244*/ 	.word	index@(_ZN7cutlass13device_kernelIN5flash11enable_sm90INS1_16FlashAttnFwdSm90INS1_25CollectiveMainloopFwdSm90ILi2EN4cute5tupleIJNS5_1CILi1EEES8_S8_EEENS6_IJNS7_ILi64EEESA_SA_EEELi512ENS_6half_tEfNS_4arch4Sm90ELb1ELb0ELb0ELb0ELb0ELb0ELb0ELb0ELb0ELb1ELb0ELb0EEENS1_21CollectiveEpilogueFwdINS6_IJSA_NS7_ILi512EEESA_EEES9_SC_SE_Li256ELb0ELb1ELb0ELb0EEENS1_30DynamicPersistentTileSchedulerILi256ELi128ELb0ELb1ELb1EEEEEEEEEvNT_6ParamsE)
        /*0248*/ 	.word	0x00000000


	//----- nvinfo : EIATTR_MIN_STACK_SIZE
	.align		4
.L_108:
        /*024c*/ 	.byte	0x04, 0x12
        /*024e*/ 	.short	(.L_110 - .L_109)
	.align		4
.L_109:
        /*0250*/ 	.word	index@(_ZN7cutlass13device_kernelIN5flash11enable_sm90INS1_16FlashAttnFwdSm90INS1_25CollectiveMainloopFwdSm90ILi2EN4cute5tupleIJNS5_1CILi1EEES8_S8_EEENS6_IJNS7_ILi64EEESA_SA_EEELi512ENS_6half_tEfNS_4arch4Sm90ELb1ELb0ELb0ELb0ELb0ELb0ELb1ELb0ELb0ELb1ELb0ELb0EEENS1_21CollectiveEpilogueFwdINS6_IJSA_NS7_ILi512EEESA_EEES9_SC_SE_Li256ELb0ELb1ELb0ELb0EEENS1_30DynamicPersistentTileSchedulerILi256ELi128ELb0ELb1ELb1EEEEEEEEEvNT_6ParamsE)
        /*0254*/ 	.word	0x00000000


	//----- nvinfo : EIATTR_MIN_STACK_SIZE
	.align		4
.L_110:
        /*0258*/ 	.byte	0x04, 0x12
        /*025a*/ 	.short	(.L_112 - .L_111)
	.align		4
.L_111:
        /*025c*/ 	.word	index@(_ZN7cutlass13device_kernelIN5flash11enable_sm90INS1_16FlashAttnFwdSm90INS1_25CollectiveMainloopFwdSm90ILi2EN4cute5tupleIJNS5_1CILi1EEES8_S8_EEENS6_IJNS7_ILi64EEESA_SA_EEELi512ENS_6half_tEfNS_4arch4Sm90ELb1ELb0ELb0ELb1ELb0ELb0ELb0ELb0ELb0ELb1ELb0ELb0EEENS1_21CollectiveEpilogueFwdINS6_IJSA_NS7_ILi512EEESA_EEES9_SC_SE_Li256ELb1ELb1ELb0ELb0EEENS1_36VarlenDynamicPersistentTileSchedulerILi64ELi64ELi256ELi128ELb0ELb1ELb1ELb1ELb1ELb1EEEEEEEEEvNT_6ParamsE)
        /*0260*/ 	.word	0x00000000


	//----- nvinfo : EIATTR_MIN_STACK_SIZE
	.align		4
.L_112:
        /*0264*/ 	.byte	0x04, 0x12
        /*0266*/ 	.short	(.L_114 - .L_113)
	.align		4
.L_113:
        /*0268*/ 	.word	index@(_ZN7cutlass13device_kernelIN5flash11enable_sm90INS1_16FlashAttnFwdSm90INS1_25CollectiveMainloopFwdSm90ILi2EN4cute5tupleIJNS5_1CILi1EEES8_S8_EEENS6_IJNS7_ILi64EEESA_SA_EEELi512ENS_6half_tEfNS_4arch4Sm90ELb1ELb0ELb0ELb1ELb0ELb1ELb0ELb0ELb0ELb1ELb0ELb0EEENS1_21CollectiveEpilogueFwdINS6_IJSA_NS7_ILi512EEESA_EEES9_SC_SE_Li256ELb1ELb1ELb0ELb0EEENS1_36VarlenDynamicPersistentTileSchedulerILi64ELi64ELi256ELi128ELb0ELb1ELb1ELb1ELb1ELb1EEEEEEEEEvNT_6ParamsE)
        /*026c*/ 	.word	0x00000000


	//----- nvinfo : EIATTR_MIN_STACK_SIZE
	.align		4
.L_114:
        /*0270*/ 	.byte	0x04, 0x12
        /*0272*/ 	.short	(.L_116 - .L_115)
	.align		4
.L_115:
        /*0274*/ 	.word	index@(_ZN7cutlass13device_kernelIN5flash11enable_sm90INS1_16FlashAttnFwdSm90INS1_25CollectiveMainloopFwdSm90ILi2EN4cute5tupleIJNS5_1CILi1EEES8_S8_EEENS6_IJNS7_ILi64EEESA_SA_EEELi512ENS_6half_tEfNS_4arch4Sm90ELb1ELb0ELb0ELb1ELb0ELb0ELb1ELb0ELb0ELb1ELb0ELb0EEENS1_21CollectiveEpilogueFwdINS6_IJSA_NS7_ILi512EEESA_EEES9_SC_SE_Li256ELb1ELb1ELb0ELb0EEENS1_36VarlenDynamicPersistentTileSchedulerILi64ELi64ELi256ELi128ELb0ELb1ELb1ELb1ELb1ELb1EEEEEEEEEvNT_6ParamsE)
        /*0278*/ 	.word	0x00000000


	//----- nvinfo : EIATTR_MIN_STACK_SIZE
	.align		4
.L_116:
        /*027c*/ 	.byte	0x04, 0x12
        /*027e*/ 	.short	(.L_118 - .L_117)
	.align		4
.L_117:
        /*0280*/ 	.word	index@(_ZN7cutlass13device_kernelIN5flash11enable_sm90INS1_16FlashAttnFwdSm90INS1_25CollectiveMainloopFwdSm90ILi2EN4cute5tupleIJNS5_1CILi1EEES8_S8_EEENS6_IJNS7_ILi64EEESA_SA_EEELi512ENS_6half_tEfNS_4arch4Sm90ELb1ELb0ELb0ELb1ELb0ELb1ELb1ELb0ELb0ELb1ELb0ELb0EEENS1_21CollectiveEpilogueFwdINS6_IJSA_NS7_ILi512EEESA_EEES9_SC_SE_Li256ELb1ELb1ELb0ELb0EEENS1_36VarlenDynamicPersistentTileSchedulerILi64ELi64ELi256ELi128ELb0ELb1ELb1ELb1ELb1ELb1EEEEEEEEEvNT_6ParamsE)
        /*0284*/ 	.word	0x00000000
.L_118:


//--------------------- .nv.compat                --------------------------
	.section	.nv.compat,"",@"SHT_CUDA_COMPAT_INFO"
	.align	4
        /*0000*/ 	.byte	0x02, 0x09, 0x01, 0x00, 0x02, 0x02, 0x01, 0x00, 0x02, 0x05, 0x05, 0x00, 0x03, 0x07, 0x01, 0x01
        /*0010*/ 	.byte	0x02, 0x03, 0x00, 0x00, 0x02, 0x06, 0x01, 0x00, 0x04, 0x0b, 0x08, 0x00, 0x09, 0x00, 0x00, 0x00
        /*0020*/ 	.byte	0x00, 0x00, 0x00, 0x00


//--------------------- .nv.info._ZN7cutlass13device_kernelIN5flash11enable_sm90INS1_16FlashAttnFwdSm90INS1_25CollectiveMainloopFwdSm90ILi2EN4cute5tupleIJNS5_1CILi1EEES8_S8_EEENS6_IJNS7_ILi64EEESA_SA_EEELi512ENS_6half_tEfNS_4arch4Sm90ELb0ELb0ELb0ELb0ELb0ELb0ELb0ELb0ELb0ELb1ELb0ELb0EEENS1_21CollectiveEpilogueFwdINS6_IJSA_NS7_ILi512EEESA_EEES9_SC_SE_Li256ELb0ELb1ELb0ELb0EEENS1_29StaticPersistentTileSchedulerILb0EEEEEEEEEvNT_6ParamsE --------------------------
	.section	.nv.info._ZN7cutlass13device_kernelIN5flash11enable_sm90INS1_16FlashAttnFwdSm90INS1_25CollectiveMainloopFwdSm90ILi2EN4cute5tupleIJNS5_1CILi1EEES8_S8_EEENS6_IJNS7_ILi64EEESA_SA_EEELi512ENS_6half_tEfNS_4arch4Sm90ELb0ELb0ELb0ELb0ELb0ELb0ELb0ELb0ELb0ELb1ELb0ELb0EEENS1_21CollectiveEpilogueFwdINS6_IJSA_NS7_ILi512EEESA_EEES9_SC_SE_Li256ELb0ELb1ELb0ELb0EEENS1_29StaticPersistentTileSchedulerILb0EEEEEEEEEvNT_6ParamsE,"",@"SHT_CUDA_INFO"
	.sectionflags	@""
	.align	4


	//----- nvinfo : EIATTR_CUDA_API_VERSION
	.align		4
        /*0000*/ 	.byte	0x04, 0x37
        /*0002*/ 	.short	(.L_120 - .L_119)
.L_119:
        /*0004*/ 	.word	0x00000082


	//----- nvinfo : EIATTR_KPARAM_INFO
	.align		4
.L_120:
        /*0008*/ 	.byte	0x04, 0x17
        /*000a*/ 	.short	(.L_122 - .L_121)
.L_121:
        /*000c*/ 	.word	0x00000000
        /*0010*/ 	.short	0x0000
        /*0012*/ 	.short	0x0000
        /*0014*/ 	.byte	0x00, 0xf0, 0x01, 0x28


	//----- nvinfo : EIATTR_SPARSE_MMA_MASK
	.align		4
.L_122:
        /*0018*/ 	.byte	0x03, 0x50
        /*001a*/ 	.short	0x0000


	//----- nvinfo : EIATTR_MAXREG_COUNT
	.align		4
        /*001c*/ 	.byte	0x03, 0x1b
        /*001e*/ 	.short	0x00a8


	//----- nvinfo : EIATTR_MERCURY_ISA_VERSION
	.align		4
        /*0020*/ 	.byte	0x03, 0x5f
        /*0022*/ 	.short	0x0101


	//----- nvinfo : EIATTR_VRC_CTA_INIT_COUNT
	.align		4
        /*0024*/ 	.byte	0x02, 0x4a
	.zero		1
	.zero		1


	//----- nvinfo : EIATTR_EXIT_INSTR_OFFSETS
	.align		4
        /*0028*/ 	.byte	0x04, 0x1c
        /*002a*/ 	.short	(.L_124 - .L_123)


	//   ....[0]....
.L_123:
        /*002c*/ 	.word	0x00000010


	//----- nvinfo : EIATTR_MAX_THREADS
	.align		4
.L_124:
        /*0030*/ 	.byte	0x04, 0x05
        /*0032*/ 	.short	(.L_126 - .L_125)
.L_125:
        /*0034*/ 	.word	0x00000180
        /*0038*/ 	.word	0x00000001
        /*003c*/ 	.word	0x00000001


	//----- nvinfo : EIATTR_CBANK_PARAM_SIZE
	.align		4
.L_126:
        /*0040*/ 	.byte	0x03, 0x19
        /*0042*/ 	.short	0x0a00


	//----- nvinfo : EIATTR_PARAM_CBANK
	.align		4
        /*0044*/ 	.byte	0x04, 0x0a
        /*0046*/ 	.short	(.L_128 - .L_127)
	.align		4
.L_127:
        /*0048*/ 	.word	index@(.nv.constant0._ZN7cutlass13device_kernelIN5flash11enable_sm90INS1_16FlashAttnFwdSm90INS1_25CollectiveMainloopFwdSm90ILi2EN4cute5tupleIJNS5_1CILi1EEES8_S8_EEENS6_IJNS7_ILi64EEESA_SA_EEELi512ENS_6half_tEfNS_4arch4Sm90ELb0ELb0ELb0ELb0ELb0ELb0ELb0ELb0ELb0ELb1ELb0ELb0EEENS1_21CollectiveEpilogueFwdINS6_IJSA_NS7_ILi512EEESA_EEES9_SC_SE_Li256ELb0ELb1ELb0ELb0EEENS1_29StaticPersistentTileSchedulerILb0EEEEEEEEEvNT_6ParamsE)
        /*004c*/ 	.short	0x0380
        /*004e*/ 	.short	0x0a00


	//----- nvinfo : EIATTR_SW_WAR
	.align		4
.L_128:
        /*0050*/ 	.byte	0x04, 0x36
        /*0052*/ 	.short	(.L_130 - .L_129)
.L_129:
        /*0054*/ 	.word	0x00000008
.L_130:


//--------------------- .nv.info._ZN7cutlass13device_kernelIN5flash11enable_sm90INS1_16FlashAttnFwdSm90INS1_25CollectiveMainloopFwdSm90ILi2EN4cute5tupleIJNS5_1CILi1EEES8_S8_EEENS6_IJNS7_ILi64EEESA_SA_EEELi512ENS_6half_tEfNS_4arch4Sm90ELb0ELb0ELb0ELb0ELb0ELb0ELb1ELb0ELb0ELb1ELb0ELb0EEENS1_21CollectiveEpilogueFwdINS6_IJSA_NS7_ILi512EEESA_EEES9_SC_SE_Li256ELb0ELb1ELb0ELb0EEENS1_29StaticPersistentTileSchedulerILb0EEEEEEEEEvNT_6ParamsE --------------------------
	.section	.nv.info._ZN7cutlass13device_kernelIN5flash11enable_sm90INS1_16FlashAttnFwdSm90INS1_25CollectiveMainloopFwdSm90ILi2EN4cute5tupleIJNS5_1CILi1EEES8_S8_EEENS6_IJNS7_ILi64EEESA_SA_EEELi512ENS_6half_tEfNS_4arch4Sm90ELb0ELb0ELb0ELb0ELb0ELb0ELb1ELb0ELb0ELb1ELb0ELb0EEENS1_21CollectiveEpilogueFwdINS6_IJSA_NS7_ILi512EEESA_EEES9_SC_SE_Li256ELb0ELb1ELb0ELb0EEENS1_29StaticPersistentTileSchedulerILb0EEEEEEEEEvNT_6ParamsE,"",@"SHT_CUDA_INFO"
	.sectionflags	@""
	.align	4


	//----- nvinfo : EIATTR_CUDA_API_VERSION
	.align		4
        /*0000*/ 	.byte	0x04, 0x37
        /*0002*/ 	.short	(.L_132 - .L_131)
.L_131:
        /*0004*/ 	.word	0x00000082


	//----- nvinfo : EIATTR_KPARAM_INFO
	.align		4
.L_132:
        /*0008*/ 	.byte	0x04, 0x17
        /*000a*/ 	.short	(.L_134 - .L_133)
.L_133:
        /*000c*/ 	.word	0x00000000
        /*0010*/ 	.short	0x0000
        /*0012*/ 	.short	0x0000
        /*0014*/ 	.byte	0x00, 0xf0, 0x01, 0x2c


	//----- nvinfo : EIATTR_SPARSE_MMA_MASK
	.align		4
.L_134:
        /*0018*/ 	.byte	0x03, 0x50
        /*001a*/ 	.short	0x0000


	//----- nvinfo : EIATTR_MAXREG_COUNT
	.align		4
        /*001c*/ 	.byte	0x03, 0x1b
        /*001e*/ 	.short	0x00a8


	//----- nvinfo : EIATTR_MERCURY_ISA_VERSION
	.align		4
        /*0020*/ 	.byte	0x03, 0x5f
        /*0022*/ 	.short	0x0101


	//----- nvinfo : EIATTR_VRC_CTA_INIT_COUNT
	.align		4
        /*0024*/ 	.byte	0x02, 0x4a
	.zero		1
	.zero		1


	//----- nvinfo : EIATTR_EXIT_INSTR_OFFSETS
	.align		4
        /*0028*/ 	.byte	0x04, 0x1c
        /*002a*/ 	.short	(.L_136 - .L_135)


	//   ....[0]....
.L_135:
        /*002c*/ 	.word	0x00000010


	//----- nvinfo : EIATTR_MAX_THREADS
	.align		4
.L_136:
        /*0030*/ 	.byte	0x04, 0x05
        /*0032*/ 	.short	(.L_138 - .L_137)
.L_137:
        /*0034*/ 	.word	0x00000180
        /*0038*/ 	.word	0x00000001
        /*003c*/ 	.word	0x00000001


	//----- nvinfo : EIATTR_CBANK_PARAM_SIZE
	.align		4
.L_138:
        /*0040*/ 	.byte	0x03, 0x19
        /*0042*/ 	.short	0x0b00


	//----- nvinfo : EIATTR_PARAM_CBANK
	.align		4
        /*0044*/ 	.byte	0x04, 0x0a
        /*0046*/ 	.short	(.L_140 - .L_139)
	.align		4
.L_139:
        /*0048*/ 	.word	index@(.nv.constant0._ZN7cutlass13device_kernelIN5flash11enable_sm90INS1_16FlashAttnFwdSm90INS1_25CollectiveMainloopFwdSm90ILi2EN4cute5tupleIJNS5_1CILi1EEES8_S8_EEENS6_IJNS7_ILi64EEESA_SA_EEELi512ENS_6half_tEfNS_4arch4Sm90ELb0ELb0ELb0ELb0ELb0ELb0ELb1ELb0ELb0ELb1ELb0ELb0EEENS1_21CollectiveEpilogueFwdINS6_IJSA_NS7_ILi512EEESA_EEES9_SC_SE_Li256ELb0ELb1ELb0ELb0EEENS1_29StaticPersistentTileSchedulerILb0EEEEEEEEEvNT_6ParamsE)
        /*004c*/ 	.short	0x0380
        /*004e*/ 	.short	0x0b00


	//----- nvinfo : EIATTR_SW_WAR
	.align		4
.L_140:
        /*0050*/ 	.byte	0x04, 0x36
        /*0052*/ 	.short	(.L_142 - .L_141)
.L_141:
        /*0054*/ 	.word	0x00000008
.L_142:


//--------------------- .nv.info._ZN7cutlass13device_kernelIN5flash11enable_sm90INS1_16FlashAttnFwdSm90INS1_25CollectiveMainloopFwdSm90ILi2EN4cute5tupleIJNS5_1CILi1EEES8_S8_EEENS6_IJNS7_ILi64EEESA_SA_EEELi512ENS_6half_tEfNS_4arch4Sm90ELb0ELb0ELb0ELb1ELb0ELb0ELb0ELb0ELb0ELb1ELb0ELb0EEENS1_21CollectiveEpilogueFwdINS6_IJSA_NS7_ILi512EEESA_EEES9_SC_SE_Li256ELb1ELb1ELb0ELb0EEENS1_36VarlenDynamicPersistentTileSchedulerILi64ELi64ELi256ELi128ELb0ELb1ELb1ELb0ELb1ELb1EEEEEEEEEvNT_6ParamsE --------------------------
	.section	.nv.info._ZN7cutlass13device_kernelIN5flash11enable_sm90INS1_16FlashAttnFwdSm90INS1_25CollectiveMainloopFwdSm90ILi2EN4cute5tupleIJNS5_1CILi1EEES8_S8_EEENS6_IJNS7_ILi64EEESA_SA_EEELi512ENS_6half_tEfNS_4arch4Sm90ELb0ELb0ELb0ELb1ELb0ELb0ELb0ELb0ELb0ELb1ELb0ELb0EEENS1_21CollectiveEpilogueFwdINS6_IJSA_NS7_ILi512EEESA_EEES9_SC_SE_Li256ELb1ELb1ELb0ELb0EEENS1_36VarlenDynamicPersistentTileSchedulerILi64ELi64ELi256ELi128ELb0ELb1ELb1ELb0ELb1ELb1EEEEEEEEEvNT_6ParamsE,"",@"SHT_CUDA_INFO"
	.sectionflags	@""
	.align	4


	//----- nvinfo : EIATTR_CUDA_API_VERSION
	.align		4
        /*0000*/ 	.byte	0x04, 0x37
        /*0002*/ 	.short	(.L_144 - .L_143)
.L_143:
        /*0004*/ 	.word	0x00000082


	//----- nvinfo : EIATTR_KPARAM_INFO
	.align		4
.L_144:
        /*0008*/ 	.byte	0x04, 0x17
        /*000a*/ 	.short	(.L_146 - .L_145)
.L_145:
        /*000c*/ 	.word	0x00000000
        /*0010*/ 	.short	0x0000
        /*0012*/ 	.short	0x0000
        /*0014*/ 	.byte	0x00, 0xf0, 0x01, 0x2a


	//----- nvinfo : EIATTR_SPARSE_MMA_MASK
	.align		4
.L_146:
        /*0018*/ 	.byte	0x03, 0x50
        /*001a*/ 	.short	0x0000


	//----- nvinfo : EIATTR_MAXREG_COUNT
	.align		4
        /*001c*/ 	.byte	0x03, 0x1b
        /*001e*/ 	.short	0x00a8


	//----- nvinfo : EIATTR_MERCURY_ISA_VERSION
	.align		4
        /*0020*/ 	.byte	0x03, 0x5f
        /*0022*/ 	.short	0x0101


	//----- nvinfo : EIATTR_VRC_CTA_INIT_COUNT
	.align		4
        /*0024*/ 	.byte	0x02, 0x4a
	.zero		1
	.zero		1


	//----- nvinfo : EIATTR_EXIT_INSTR_OFFSETS
	.align		4
        /*0028*/ 	.byte	0x04, 0x1c
        /*002a*/ 	.short	(.L_148 - .L_147)


	//   ....[0]....
.L_147:
        /*002c*/ 	.word	0x00000010


	//----- nvinfo : EIATTR_MAX_THREADS
	.align		4
.L_148:
        /*0030*/ 	.byte	0x04, 0x05
        /*0032*/ 	.short	(.L_150 - .L_149)
.L_149:
        /*0034*/ 	.word	0x00000180
        /*0038*/ 	.word	0x00000001
        /*003c*/ 	.word	0x00000001


	//----- nvinfo : EIATTR_CBANK_PARAM_SIZE
	.align		4
.L_150:
        /*0040*/ 	.byte	0x03, 0x19
        /*0042*/ 	.short	0x0a80


	//----- nvinfo : EIATTR_PARAM_CBANK
	.align		4
        /*0044*/ 	.byte	0x04, 0x0a
        /*0046*/ 	.short	(.L_152 - .L_151)
	.align		4
.L_151:
        /*0048*/ 	.word	index@(.nv.constant0._ZN7cutlass13device_kernelIN5flash11enable_sm90INS1_16FlashAttnFwdSm90INS1_25CollectiveMainloopFwdSm90ILi2EN4cute5tupleIJNS5_1CILi1EEES8_S8_EEENS6_IJNS7_ILi64EEESA_SA_EEELi512ENS_6half_tEfNS_4arch4Sm90ELb0ELb0ELb0ELb1ELb0ELb0ELb0ELb0ELb0ELb1ELb0ELb0EEENS1_21CollectiveEpilogueFwdINS6_IJSA_NS7_ILi512EEESA_EEES9_SC_SE_Li256ELb1ELb1ELb0ELb0EEENS1_36VarlenDynamicPersistentTileSchedulerILi64ELi64ELi256ELi128ELb0ELb1ELb1ELb0ELb1ELb1EEEEEEEEEvNT_6ParamsE)
        /*004c*/ 	.short	0x0380
        /*004e*/ 	.short	0x0a80


	//----- nvinfo : EIATTR_SW_WAR
	.align		4
.L_152:
        /*0050*/ 	.byte	0x04, 0x36
        /*0052*/ 	.short	(.L_154 - .L_153)
.L_153:
        /*0054*/ 	.word	0x00000008
.L_154:


//--------------------- .nv.info._ZN7cutlass13device_kernelIN5flash11enable_sm90INS1_16FlashAttnFwdSm90INS1_25CollectiveMainloopFwdSm90ILi2EN4cute5tupleIJNS5_1CILi1EEES8_S8_EEENS6_IJNS7_ILi64EEESA_SA_EEELi512ENS_6half_tEfNS_4arch4Sm90ELb0ELb0ELb0ELb1ELb0ELb1ELb0ELb0ELb0ELb1ELb0ELb0EEENS1_21CollectiveEpilogueFwdINS6_IJSA_NS7_ILi512EEESA_EEES9_SC_SE_Li256ELb1ELb1ELb0ELb0EEENS1_36VarlenDynamicPersistentTileSchedulerILi64ELi64ELi256ELi128ELb0ELb1ELb1ELb0ELb1ELb1EEEEEEEEEvNT_6ParamsE --------------------------
	.section	.nv.info._ZN7cutlass13device_kernelIN5flash11enable_sm90INS1_16FlashAttnFwdSm90INS1_25CollectiveMainloopFwdSm90ILi2EN4cute5tupleIJNS5_1CILi1EEES8_S8_EEENS6_IJNS7_ILi64EEESA_SA_EEELi512ENS_6half_tEfNS_4arch4Sm90ELb0ELb0ELb0ELb1ELb0ELb1ELb0ELb0ELb0ELb1ELb0ELb0EEENS1_21CollectiveEpilogueFwdINS6_IJSA_NS7_ILi512EEESA_EEES9_SC_SE_Li256ELb1ELb1ELb0ELb0EEENS1_36VarlenDynamicPersistentTileSchedulerILi64ELi64ELi256ELi128ELb0ELb1ELb1ELb0ELb1ELb1EEEEEEEEEvNT_6ParamsE,"",@"SHT_CUDA_INFO"
	.sectionflags	@""
	.align	4


	//----- nvinfo : EIATTR_CUDA_API_VERSION
	.align		4
        /*0000*/ 	.byte	0x04, 0x37
        /*0002*/ 	.short	(.L_156 - .L_155)
.L_155:
        /*0004*/ 	.word	0x00000082


	//----- nvinfo : EIATTR_KPARAM_INFO
	.align		4
.L_156:
        /*0008*/ 	.byte	0x04, 0x17
        /*000a*/ 	.short	(.L_158 - .L_157)
.L_157:
        /*000c*/ 	.word	0x00000000
        /*0010*/ 	.short	0x0000
        /*0012*/ 	.short	0x0000
        /*0014*/ 	.byte	0x00, 0xf0, 0x01, 0x2a


	//----- nvinfo : EIATTR_SPARSE_MMA_MASK
	.align		4
.L_158:
        /*0018*/ 	.byte	0x03, 0x50
        /*001a*/ 	.short	0x0000


	//----- nvinfo : EIATTR_MAXREG_COUNT
	.align		4
        /*001c*/ 	.byte	0x03, 0x1b
        /*001e*/ 	.short	0x00a8


	//----- nvinfo : EIATTR_MERCURY_ISA_VERSION
	.align		4
        /*0020*/ 	.byte	0x03, 0x5f
        /*0022*/ 	.short	0x0101


	//----- nvinfo : EIATTR_VRC_CTA_INIT_COUNT
	.align		4
        /*0024*/ 	.byte	0x02, 0x4a
	.zero		1
	.zero		1


	//----- nvinfo : EIATTR_EXIT_INSTR_OFFSETS
	.align		4
        /*0028*/ 	.byte	0x04, 0x1c
        /*002a*/ 	.short	(.L_160 - .L_159)


	//   ....[0]....
.L_159:
        /*002c*/ 	.word	0x00000010


	//----- nvinfo : EIATTR_MAX_THREADS
	.align		4
.L_160:
        /*0030*/ 	.byte	0x04, 0x05
        /*0032*/ 	.short	(.L_162 - .L_161)
.L_161:
        /*0034*/ 	.word	0x00000180
        /*0038*/ 	.word	0x00000001
        /*003c*/ 	.word	0x00000001


	//----- nvinfo : EIATTR_CBANK_PARAM_SIZE
	.align		4
.L_162:
        /*0040*/ 	.byte	0x03, 0x19
        /*0042*/ 	.short	0x0a80


	//----- nvinfo : EIATTR_PARAM_CBANK
	.align		4
        /*0044*/ 	.byte	0x04, 0x0a
        /*0046*/ 	.short	(.L_164 - .L_163)
	.align		4
.L_163:
        /*0048*/ 	.word	index@(.nv.constant0._ZN7cutlass13device_kernelIN5flash11enable_sm90INS1_16FlashAttnFwdSm90INS1_25CollectiveMainloopFwdSm90ILi2EN4cute5tupleIJNS5_1CILi1EEES8_S8_EEENS6_IJNS7_ILi64EEESA_SA_EEELi512ENS_6half_tEfNS_4arch4Sm90ELb0ELb0ELb0ELb1ELb0ELb1ELb0ELb0ELb0ELb1ELb0ELb0EEENS1_21CollectiveEpilogueFwdINS6_IJSA_NS7_ILi512EEESA_EEES9_SC_SE_Li256ELb1ELb1ELb0ELb0EEENS1_36VarlenDynamicPersistentTileSchedulerILi64ELi64ELi256ELi128ELb0ELb1ELb1ELb0ELb1ELb1EEEEEEEEEvNT_6ParamsE)
        /*004c*/ 	.short	0x0380
        /*004e*/ 	.short	0x0a80


	//----- nvinfo : EIATTR_SW_WAR
	.align		4
.L_164:
        /*0050*/ 	.byte	0x04, 0x36
        /*0052*/ 	.short	(.L_166 - .L_165)
.L_165:
        /*0054*/ 	.word	0x00000008
.L_166:


//--------------------- .nv.info._ZN7cutlass13device_kernelIN5flash11enable_sm90INS1_16FlashAttnFwdSm90INS1_25CollectiveMainloopFwdSm90ILi2EN4cute5tupleIJNS5_1CILi1EEES8_S8_EEENS6_IJNS7_ILi64EEESA_SA_EEELi512ENS_6half_tEfNS_4arch4Sm90ELb0ELb0ELb0ELb1ELb0ELb0ELb1ELb0ELb0ELb1ELb0ELb0EEENS1_21CollectiveEpilogueFwdINS6_IJSA_NS7_ILi512EEESA_EEES9_SC_SE_Li256ELb1ELb1ELb0ELb0EEENS1_36VarlenDynamicPersistentTileSchedulerILi64ELi64ELi256ELi128ELb0ELb1ELb1ELb0ELb1ELb1EEEEEEEEEvNT_6ParamsE --------------------------
	.section	.nv.info._ZN7cutlass13device_kernelIN5flash11enable_sm90INS1_16FlashAttnFwdSm90INS1_25CollectiveMainloopFwdSm90ILi2EN4cute5tupleIJNS5_1CILi1EEES8_S8_EEENS6_IJNS7_ILi64EEESA_SA_EEELi512ENS_6half_tEfNS_4arch4Sm90ELb0ELb0ELb0ELb1ELb0ELb0ELb1ELb0ELb0ELb1ELb0ELb0EEENS1_21CollectiveEpilogueFwdINS6_IJSA_NS7_ILi512EEESA_EEES9_SC_SE_Li256ELb1ELb1ELb0ELb0EEENS1_36VarlenDynamicPersistentTileSchedulerILi64ELi64ELi256ELi128ELb0ELb1ELb1ELb0ELb1ELb1EEEEEEEEEvNT_6ParamsE,"",@"SHT_CUDA_INFO"
	.sectionflags	@""
	.align	4


	//----- nvinfo : EIATTR_CUDA_API_VERSION
	.align		4
        /*0000*/ 	.byte	0x04, 0x37
        /*0002*/ 	.short	(.L_168 - .L_167)
.L_167:
        /*0004*/ 	.word	0x00000082


	//----- nvinfo : EIATTR_KPARAM_INFO
	.align		4
.L_168:
        /*0008*/ 	.byte	0x04, 0x17
        /*000a*/ 	.short	(.L_170 - .L_169)
.L_169:
        /*000c*/ 	.word	0x00000000
        /*0010*/ 	.short	0x0000
        /*0012*/ 	.short	0x0000
        /*0014*/ 	.byte	0x00, 0xf0, 0x01, 0x2e


	//----- nvinfo : EIATTR_SPARSE_MMA_MASK
	.align		4
.L_170:
        /*0018*/ 	.byte	0x03, 0x50
        /*001a*/ 	.short	0x0000


	//----- nvinfo : EIATTR_MAXREG_COUNT
	.align		4
        /*001c*/ 	.byte	0x03, 0x1b
        /*001e*/ 	.short	0x00a8


	//----- nvinfo : EIATTR_MERCURY_ISA_VERSION
	.align		4
        /*0020*/ 	.byte	0x03, 0x5f
        /*0022*/ 	.short	0x0101


	//----- nvinfo : EIATTR_VRC_CTA_INIT_COUNT
	.align		4
        /*0024*/ 	.byte	0x02, 0x4a
	.zero		1
	.zero		1


	//----- nvinfo : EIATTR_EXIT_INSTR_OFFSETS
	.align		4
        /*0028*/ 	.byte	0x04, 0x1c
        /*002a*/ 	.short	(.L_172 - .L_171)


	//   ....[0]....
.L_171:
        /*002c*/ 	.word	0x00000010


	//----- nvinfo : EIATTR_MAX_THREADS
	.align		4
.L_172:
        /*0030*/ 	.byte	0x04, 0x05
        /*0032*/ 	.short	(.L_174 - .L_173)
.L_173:
        /*0034*/ 	.word	0x00000180
        /*0038*/ 	.word	0x00000001
        /*003c*/ 	.word	0x00000001


	//----- nvinfo : EIATTR_CBANK_PARAM_SIZE
	.align		4
.L_174:
        /*0040*/ 	.byte	0x03, 0x19
        /*0042*/ 	.short	0x0b80


	//----- nvinfo : EIATTR_PARAM_CBANK
	.align		4
        /*0044*/ 	.byte	0x04, 0x0a
        /*0046*/ 	.short	(.L_176 - .L_175)
	.align		4
.L_175:
        /*0048*/ 	.word	index@(.nv.constant0._ZN7cutlass13device_kernelIN5flash11enable_sm90INS1_16FlashAttnFwdSm90INS1_25CollectiveMainloopFwdSm90ILi2EN4cute5tupleIJNS5_1CILi1EEES8_S8_EEENS6_IJNS7_ILi64EEESA_SA_EEELi512ENS_6half_tEfNS_4arch4Sm90ELb0ELb0ELb0ELb1ELb0ELb0ELb1ELb0ELb0ELb1ELb0ELb0EEENS1_21CollectiveEpilogueFwdINS6_IJSA_NS7_ILi512EEESA_EEES9_SC_SE_Li256ELb1ELb1ELb0ELb0EEENS1_36VarlenDynamicPersistentTileSchedulerILi64ELi64ELi256ELi128ELb0ELb1ELb1ELb0ELb1ELb1EEEEEEEEEvNT_6ParamsE)
        /*004c*/ 	.short	0x0380
        /*004e*/ 	.short	0x0b80


	//----- nvinfo : EIATTR_SW_WAR
	.align		4
.L_176:
        /*0050*/ 	.byte	0x04, 0x36
        /*0052*/ 	.short	(.L_178 - .L_177)
.L_177:
        /*0054*/ 	.word	0x00000008
.L_178:


//--------------------- .nv.info._ZN7cutlass13device_kernelIN5flash11enable_sm90INS1_16FlashAttnFwdSm90INS1_25CollectiveMainloopFwdSm90ILi2EN4cute5tupleIJNS5_1CILi1EEES8_S8_EEENS6_IJNS7_ILi64EEESA_SA_EEELi512ENS_6half_tEfNS_4arch4Sm90ELb0ELb0ELb0ELb1ELb0ELb1ELb1ELb0ELb0ELb1ELb0ELb0EEENS1_21CollectiveEpilogueFwdINS6_IJSA_NS7_ILi512EEESA_EEES9_SC_SE_Li256ELb1ELb1ELb0ELb0EEENS1_36VarlenDynamicPersistentTileSchedulerILi64ELi64ELi256ELi128ELb0ELb1ELb1ELb0ELb1ELb1EEEEEEEEEvNT_6ParamsE --------------------------
	.section	.nv.info._ZN7cutlass13device_kernelIN5flash11enable_sm90INS1_16FlashAttnFwdSm90INS1_25CollectiveMainloopFwdSm90ILi2EN4cute5tupleIJNS5_1CILi1EEES8_S8_EEENS6_IJNS7_ILi64EEESA_SA_EEELi512ENS_6half_tEfNS_4arch4Sm90ELb0ELb0ELb0ELb1ELb0ELb1ELb1ELb0ELb0ELb1ELb0ELb0EEENS1_21CollectiveEpilogueFwdINS6_IJSA_NS7_ILi512EEESA_EEES9_SC_SE_Li256ELb1ELb1ELb0ELb0EEENS1_36VarlenDynamicPersistentTileSchedulerILi64ELi64ELi256ELi128ELb0ELb1ELb1ELb0ELb1ELb1EEEEEEEEEvNT_6ParamsE,"",@"SHT_CUDA_INFO"
	.sectionflags	@""
	.align	4


	//----- nvinfo : EIATTR_CUDA_API_VERSION
	.align		4
        /*0000*/ 	.byte	0x04, 0x37
        /*0002*/ 	.short	(.L_180 - .L_179)
.L_179:
        /*0004*/ 	.word	0x00000082


	//----- nvinfo : EIATTR_KPARAM_INFO
	.align		4
.L_180:
        /*0008*/ 	.byte	0x04, 0x17
        /*000a*/ 	.short	(.L_182 - .L_181)
.L_181:
        /*000c*/ 	.word	0x00000000
        /*0010*/ 	.short	0x0000
        /*0012*/ 	.short	0x0000
        /*0014*/ 	.byte	0x00, 0xf0, 0x01, 0x2e


	//----- nvinfo : EIATTR_SPARSE_MMA_MASK
	.align		4
.L_182:
        /*0018*/ 	.byte	0x03, 0x50
        /*001a*/ 	.short	0x0000


	//----- nvinfo : EIATTR_MAXREG_COUNT
	.align		4
        /*001c*/ 	.byte	0x03, 0x1b
        /*001e*/ 	.short	0x00a8


	//----- nvinfo : EIATTR_MERCURY_ISA_VERSION
	.align		4
        /*0020*/ 	.byte	0x03, 0x5f
        /*0022*/ 	.short	0x0101


	//----- nvinfo : EIATTR_VRC_CTA_INIT_COUNT
	.align		4
        /*0024*/ 	.byte	0x02, 0x4a
	.zero		1
	.zero		1


	//----- nvinfo : EIATTR_EXIT_INSTR_OFFSETS
	.align		4
        /*0028*/ 	.byte	0x04, 0x1c
        /*002a*/ 	.short	(.L_184 - .L_183)


	//   ....[0]....
.L_183:
        /*002c*/ 	.word	0x00000010


	//----- nvinfo : EIATTR_MAX_THREADS
	.align		4
.L_184:
        /*0030*/ 	.byte	0x04, 0x05
        /*0032*/ 	.short	(.L_186 - .L_185)
.L_185:
        /*0034*/ 	.word	0x00000180
        /*0038*/ 	.word	0x00000001
        /*003c*/ 	.word	0x00000001


	//----- nvinfo : EIATTR_CBANK_PARAM_SIZE
	.align		4
.L_186:
        /*0040*/ 	.byte	0x03, 0x19
        /*0042*/ 	.short	0x0b80


	//----- nvinfo : EIATTR_PARAM_CBANK
	.align		4
        /*0044*/ 	.byte	0x04, 0x0a
        /*0046*/ 	.short	(.L_188 - .L_187)
	.align		4
.L_187:
        /*0048*/ 	.word	index@(.nv.constant0._ZN7cutlass13device_kernelIN5flash11enable_sm90INS1_16FlashAttnFwdSm90INS1_25CollectiveMainloopFwdSm90ILi2EN4cute5tupleIJNS5_1CILi1EEES8_S8_EEENS6_IJNS7_ILi64EEESA_SA_EEELi512ENS_6half_tEfNS_4arch4Sm90ELb0ELb0ELb0ELb1ELb0ELb1ELb1ELb0ELb0ELb1ELb0ELb0EEENS1_21CollectiveEpilogueFwdINS6_IJSA_NS7_ILi512EEESA_EEES9_SC_SE_Li256ELb1ELb1ELb0ELb0EEENS1_36VarlenDynamicPersistentTileSchedulerILi64ELi64ELi256ELi128ELb0ELb1ELb1ELb0ELb1ELb1EEEEEEEEEvNT_6ParamsE)
        /*004c*/ 	.short	0x0380
        /*004e*/ 	.short	0x0b80


	//----- nvinfo : EIATTR_SW_WAR
	.align		4
.L_188:
        /*0050*/ 	.byte	0x04, 0x36
        /*0052*/ 	.short	(.L_190 - .L_189)
.L_189:
        /*0054*/ 	.word	0x00000008
.L_190:


//--------------------- .nv.info._ZN7cutlass13device_kernelIN5flash11enable_sm90INS1_16FlashAttnFwdSm90INS1_25CollectiveMainloopFwdSm90ILi2EN4cute5tupleIJNS5_1CILi1EEES8_S8_EEENS6_IJNS7_ILi64EEESA_SA_EEELi512ENS_6half_tEfNS_4arch4Sm90ELb0ELb1ELb0ELb0ELb0ELb0ELb0ELb0ELb0ELb1ELb0ELb0EEENS1_21CollectiveEpilogueFwdINS6_IJSA_NS7_ILi512EEESA_EEES9_SC_SE_Li256ELb0ELb1ELb0ELb0EEENS1_30DynamicPersistentTileSchedulerILi256ELi128ELb0ELb1ELb1EEEEEEEEEvNT_6ParamsE --------------------------
	.section	.nv.info._ZN7cutlass13device_kernelIN5flash11enable_sm90INS1_16FlashAttnFwdSm90INS1_25CollectiveMainloopFwdSm90ILi2EN4cute5tupleIJNS5_1CILi1EEES8_S8_EEENS6_IJNS7_ILi64EEESA_SA_EEELi512ENS_6half_tEfNS_4arch4Sm90ELb0ELb1ELb0ELb0ELb0ELb0ELb0ELb0ELb0ELb1ELb0ELb0EEENS1_21CollectiveEpilogueFwdINS6_IJSA_NS7_ILi512EEESA_EEES9_SC_SE_Li256ELb0ELb1ELb0ELb0EEENS1_30DynamicPersistentTileSchedulerILi256ELi128ELb0ELb1ELb1EEEEEEEEEvNT_6ParamsE,"",@"SHT_CUDA_INFO"
	.sectionflags	@""
	.align	4


	//----- nvinfo : EIATTR_CUDA_API_VERSION
	.align		4
        /*0000*/ 	.byte	0x04, 0x37
        /*0002*/ 	.short	(.L_192 - .L_191)
.L_191:
        /*0004*/ 	.word	0x00000082


	//----- nvinfo : EIATTR_KPARAM_INFO
	.align		4
.L_192:
        /*0008*/ 	.byte	0x04, 0x17
        /*000a*/ 	.short	(.L_194 - .L_193)
.L_193:
        /*000c*/ 	.word	0x00000000
        /*0010*/ 	.short	0x0000
        /*0012*/ 	.short	0x0000
        /*0014*/ 	.byte	0x00, 0xf0, 0x01, 0x2a


	//----- nvinfo : EIATTR_SPARSE_MMA_MASK
	.align		4
.L_194:
        /*0018*/ 	.byte	0x03, 0x50
        /*001a*/ 	.short	0x0000


	//----- nvinfo : EIATTR_MAXREG_COUNT
	.align		4
        /*001c*/ 	.byte	0x03, 0x1b
        /*001e*/ 	.short	0x00a8


	//----- nvinfo : EIATTR_MERCURY_ISA_VERSION
	.align		4
        /*0020*/ 	.byte	0x03, 0x5f
        /*0022*/ 	.short	0x0101


	//----- nvinfo : EIATTR_VRC_CTA_INIT_COUNT
	.align		4
        /*0024*/ 	.byte	0x02, 0x4a
	.zero		1
	.zero		1


	//----- nvinfo : EIATTR_EXIT_INSTR_OFFSETS
	.align		4
        /*0028*/ 	.byte	0x04, 0x1c
        /*002a*/ 	.short	(.L_196 - .L_195)


	//   ....[0]....
.L_195:
        /*002c*/ 	.word	0x00000010


	//----- nvinfo : EIATTR_MAX_THREADS
	.align		4
.L_196:
        /*0030*/ 	.byte	0x04, 0x05
        /*0032*/ 	.short	(.L_198 - .L_197)
.L_197:
        /*0034*/ 	.word	0x00000180
        /*0038*/ 	.word	0x00000001
        /*003c*/ 	.word	0x00000001


	//----- nvinfo : EIATTR_CBANK_PARAM_SIZE
	.align		4
.L_198:
        /*0040*/ 	.byte	0x03, 0x19
        /*0042*/ 	.short	0x0a80


	//----- nvinfo : EIATTR_PARAM_CBANK
	.align		4
        /*0044*/ 	.byte	0x04, 0x0a
        /*0046*/ 	.short	(.L_200 - .L_199)
	.align		4
.L_199:
        /*0048*/ 	.word	index@(.nv.constant0._ZN7cutlass13device_kernelIN5flash11enable_sm90INS1_16FlashAttnFwdSm90INS1_25CollectiveMainloopFwdSm90ILi2EN4cute5tupleIJNS5_1CILi1EEES8_S8_EEENS6_IJNS7_ILi64EEESA_SA_EEELi512ENS_6half_tEfNS_4arch4Sm90ELb0ELb1ELb0ELb0ELb0ELb0ELb0ELb0ELb0ELb1ELb0ELb0EEENS1_21CollectiveEpilogueFwdINS6_IJSA_NS7_ILi512EEESA_EEES9_SC_SE_Li256ELb0ELb1ELb0ELb0EEENS1_30DynamicPersistentTileSchedulerILi256ELi128ELb0ELb1ELb1EEEEEEEEEvNT_6ParamsE)
        /*004c*/ 	.short	0x0380
        /*004e*/ 	.short	0x0a80


	//----- nvinfo : EIATTR_SW_WAR
	.align		4
.L_200:
        /*0050*/ 	.byte	0x04, 0x36
        /*0052*/ 	.short	(.L_202 - .L_201)
.L_201:
        /*0054*/ 	.word	0x00000008
.L_202:


//--------------------- .nv.info._ZN7cutlass13device_kernelIN5flash11enable_sm90INS1_16FlashAttnFwdSm90INS1_25CollectiveMainloopFwdSm90ILi2EN4cute5tupleIJNS5_1CILi1EEES8_S8_EEENS6_IJNS7_ILi64EEESA_SA_EEELi512ENS_6half_tEfNS_4arch4Sm90ELb0ELb1ELb0ELb0ELb0ELb0ELb1ELb0ELb0ELb1ELb0ELb0EEENS1_21CollectiveEpilogueFwdINS6_IJSA_NS7_ILi512EEESA_EEES9_SC_SE_Li256ELb0ELb1ELb0ELb0EEENS1_30DynamicPersistentTileSchedulerILi256ELi128ELb0ELb1ELb1EEEEEEEEEvNT_6ParamsE --------------------------
	.section	.nv.info._ZN7cutlass13device_kernelIN5flash11enable_sm90INS1_16FlashAttnFwdSm90INS1_25CollectiveMainloopFwdSm90ILi2EN4cute5tupleIJNS5_1CILi1EEES8_S8_EEENS6_IJNS7_ILi64EEESA_SA_EEELi512ENS_6half_tEfNS_4arch4Sm90ELb0ELb1ELb0ELb0ELb0ELb0ELb1ELb0ELb0ELb1ELb0ELb0EEENS1_21CollectiveEpilogueFwdINS6_IJSA_NS7_ILi512EEESA_EEES9_SC_SE_Li256ELb0ELb1ELb0ELb0EEENS1_30DynamicPersistentTileSchedulerILi256ELi128ELb0ELb1ELb1EEEEEEEEEvNT_6ParamsE,"",@"SHT_CUDA_INFO"
	.sectionflags	@""
	.align	4


	//----- nvinfo : EIATTR_CUDA_API_VERSION
	.align		4
        /*0000*/ 	.byte	0x04, 0x37
        /*0002*/ 	.short	(.L_204 - .L_203)
.L_203:
        /*0004*/ 	.word	0x00000082


	//----- nvinfo : EIATTR_KPARAM_INFO
	.align		4
.L_204:
        /*0008*/ 	.byte	0x04, 0x17
        /*000a*/ 	.short	(.L_206 - .L_205)
.L_205:
        /*000c*/ 	.word	0x00000000
        /*0010*/ 	.short	0x0000
        /*0012*/ 	.short	0x0000
        /*0014*/ 	.byte	0x00, 0xf0, 0x01, 0x2e


	//----- nvinfo : EIATTR_SPARSE_MMA_MASK
	.align		4
.L_206:
        /*0018*/ 	.byte	0x03, 0x50
        /*001a*/ 	.short	0x0000


	//----- nvinfo : EIATTR_MAXREG_COUNT
	.align		4
        /*001c*/ 	.byte	0x03, 0x1b
        /*001e*/ 	.short	0x00a8


	//----- nvinfo : EIATTR_MERCURY_ISA_VERSION
	.align		4
        /*0020*/ 	.byte	0x03, 0x5f
        /*0022*/ 	.short	0x0101


	//----- nvinfo : EIATTR_VRC_CTA_INIT_COUNT
	.align		4
        /*0024*/ 	.byte	0x02, 0x4a
	.zero		1
	.zero		1


	//----- nvinfo : EIATTR_EXIT_INSTR_OFFSETS
	.align		4
        /*0028*/ 	.byte	0x04, 0x1c
        /*002a*/ 	.short	(.L_208 - .L_207)


	//   ....[0]....
.L_207:
        /*002c*/ 	.word	0x00000010


	//----- nvinfo : EIATTR_MAX_THREADS
	.align		4
.L_208:
        /*0030*/ 	.byte	0x04, 0x05
        /*0032*/ 	.short	(.L_210 - .L_209)
.L_209:
        /*0034*/ 	.word	0x00000180
        /*0038*/ 	.word	0x00000001
        /*003c*/ 	.word	0x00000001


	//----- nvinfo : EIATTR_CBANK_PARAM_SIZE
	.align		4
.L_210:
        /*0040*/ 	.byte	0x03, 0x19
        /*0042*/ 	.short	0x0b80


	//----- nvinfo : EIATTR_PARAM_CBANK
	.align		4
        /*0044*/ 	.byte	0x04, 0x0a
        /*0046*/ 	.short	(.L_212 - .L_211)
	.align		4
.L_211:
        /*0048*/ 	.word	index@(.nv.constant0._ZN7cutlass13device_kernelIN5flash11enable_sm90INS1_16FlashAttnFwdSm90INS1_25CollectiveMainloopFwdSm90ILi2EN4cute5tupleIJNS5_1CILi1EEES8_S8_EEENS6_IJNS7_ILi64EEESA_SA_EEELi512ENS_6half_tEfNS_4arch4Sm90ELb0ELb1ELb0ELb0ELb0ELb0ELb1ELb0ELb0ELb1ELb0ELb0EEENS1_21CollectiveEpilogueFwdINS6_IJSA_NS7_ILi512EEESA_EEES9_SC_SE_Li256ELb0ELb1ELb0ELb0EEENS1_30DynamicPersistentTileSchedulerILi256ELi128ELb0ELb1ELb1EEEEEEEEEvNT_6ParamsE)
        /*004c*/ 	.short	0x0380
        /*004e*/ 	.short	0x0b80


	//----- nvinfo : EIATTR_SW_WAR
	.align		4
.L_212:
        /*0050*/ 	.byte	0x04, 0x36
        /*0052*/ 	.short	(.L_214 - .L_213)
.L_213:
        /*0054*/ 	.word	0x00000008
.L_214:


//--------------------- .nv.info._ZN7cutlass13device_kernelIN5flash11enable_sm90INS1_16FlashAttnFwdSm90INS1_25CollectiveMainloopFwdSm90ILi2EN4cute5tupleIJNS5_1CILi1EEES8_S8_EEENS6_IJNS7_ILi64EEESA_SA_EEELi512ENS_6half_tEfNS_4arch4Sm90ELb0ELb1ELb0ELb1ELb0ELb0ELb0ELb0ELb0ELb1ELb0ELb0EEENS1_21CollectiveEpilogueFwdINS6_IJSA_NS7_ILi512EEESA_EEES9_SC_SE_Li256ELb1ELb1ELb0ELb0EEENS1_36VarlenDynamicPersistentTileSchedulerILi64ELi64ELi256ELi128ELb0ELb1ELb1ELb1ELb0ELb1EEEEEEEEEvNT_6ParamsE --------------------------
	.section	.nv.info._ZN7cutlass13device_kernelIN5flash11enable_sm90INS1_16FlashAttnFwdSm90INS1_25CollectiveMainloopFwdSm90ILi2EN4cute5tupleIJNS5_1CILi1EEES8_S8_EEENS6_IJNS7_ILi64EEESA_SA_EEELi512ENS_6half_tEfNS_4arch4Sm90ELb0ELb1ELb0ELb1ELb0ELb0ELb0ELb0ELb0ELb1ELb0ELb0EEENS1_21CollectiveEpilogueFwdINS6_IJSA_NS7_ILi512EEESA_EEES9_SC_SE_Li256ELb1ELb1ELb0ELb0EEENS1_36VarlenDynamicPersistentTileSchedulerILi64ELi64ELi256ELi128ELb0ELb1ELb1ELb1ELb0ELb1EEEEEEEEEvNT_6ParamsE,"",@"SHT_CUDA_INFO"
	.sectionflags	@""
	.align	4


	//----- nvinfo : EIATTR_CUDA_API_VERSION
	.align		4
        /*0000*/ 	.byte	0x04, 0x37
        /*0002*/ 	.short	(.L_216 - .L_215)
.L_215:
        /*0004*/ 	.word	0x00000082


	//----- nvinfo : EIATTR_KPARAM_INFO
	.align		4
.L_216:
        /*0008*/ 	.byte	0x04, 0x17
        /*000a*/ 	.short	(.L_218 - .L_217)
.L_217:
        /*000c*/ 	.word	0x00000000
        /*0010*/ 	.short	0x0000
        /*0012*/ 	.short	0x0000
        /*0014*/ 	.byte	0x00, 0xf0, 0x01, 0x2a


	//----- nvinfo : EIATTR_SPARSE_MMA_MASK
	.align		4
.L_218:
        /*0018*/ 	.byte	0x03, 0x50
        /*001a*/ 	.short	0x0000


	//----- nvinfo : EIATTR_MAXREG_COUNT
	.align		4
        /*001c*/ 	.byte	0x03, 0x1b
        /*001e*/ 	.short	0x00a8


	//----- nvinfo : EIATTR_MERCURY_ISA_VERSION
	.align		4
        /*0020*/ 	.byte	0x03, 0x5f
        /*0022*/ 	.short	0x0101


	//----- nvinfo : EIATTR_VRC_CTA_INIT_COUNT
	.align		4
        /*0024*/ 	.byte	0x02, 0x4a
	.zero		1
	.zero		1


	//----- nvinfo : EIATTR_EXIT_INSTR_OFFSETS
	.align		4
        /*0028*/ 	.byte	0x04, 0x1c
        /*002a*/ 	.short	(.L_220 - .L_219)


	//   ....[0]....
.L_219:
        /*002c*/ 	.word	0x00000010


	//----- nvinfo : EIATTR_MAX_THREADS
	.align		4
.L_220:
        /*0030*/ 	.byte	0x04, 0x05
        /*0032*/ 	.short	(.L_222 - .L_221)
.L_221:
        /*0034*/ 	.word	0x00000180
        /*0038*/ 	.word	0x00000001
        /*003c*/ 	.word	0x00000001


	//----- nvinfo : EIATTR_CBANK_PARAM_SIZE
	.align		4
.L_222:
        /*0040*/ 	.byte	0x03, 0x19
        /*0042*/ 	.short	0x0a80


	//----- nvinfo : EIATTR_PARAM_CBANK
	.align		4
        /*0044*/ 	.byte	0x04, 0x0a
        /*0046*/ 	.short	(.L_224 - .L_223)
	.align		4
.L_223:
        /*0048*/ 	.word	index@(.nv.constant0._ZN7cutlass13device_kernelIN5flash11enable_sm90INS1_16FlashAttnFwdSm90INS1_25CollectiveMainloopFwdSm90ILi2EN4cute5tupleIJNS5_1CILi1EEES8_S8_EEENS6_IJNS7_ILi64EEESA_SA_EEELi512ENS_6half_tEfNS_4arch4Sm90ELb0ELb1ELb0ELb1ELb0ELb0ELb0ELb0ELb0ELb1ELb0ELb0EEENS1_21CollectiveEpilogueFwdINS6_IJSA_NS7_ILi512EEESA_EEES9_SC_SE_Li256ELb1ELb1ELb0ELb0EEENS1_36VarlenDynamicPersistentTileSchedulerILi64ELi64ELi256ELi128ELb0ELb1ELb1ELb1ELb0ELb1EEEEEEEEEvNT_6ParamsE)
        /*004c*/ 	.short	0x0380
        /*004e*/ 	.short	0x0a80


	//----- nvinfo : EIATTR_SW_WAR
	.align		4
.L_224:
        /*0050*/ 	.byte	0x04, 0x36
        /*0052*/ 	.short	(.L_226 - .L_225)
.L_225:
        /*0054*/ 	.word	0x00000008
.L_226:


//--------------------- .nv.info._ZN7cutlass13device_kernelIN5flash11enable_sm90INS1_16FlashAttnFwdSm90INS1_25CollectiveMainloopFwdSm90ILi2EN4cute5tupleIJNS5_1CILi1EEES8_S8_EEENS6_IJNS7_ILi64EEESA_SA_EEELi512ENS_6half_tEfNS_4arch4Sm90ELb0ELb1ELb0ELb1ELb0ELb1ELb0ELb0ELb0ELb1ELb0ELb0EEENS1_21CollectiveEpilogueFwdINS6_IJSA_NS7_ILi512EEESA_EEES9_SC_SE_Li256ELb1ELb1ELb0ELb0EEENS1_36VarlenDynamicPersistentTileSchedulerILi64ELi64ELi256ELi128ELb0ELb1ELb1ELb1ELb0ELb1EEEEEEEEEvNT_6ParamsE --------------------------
	.section	.nv.info._ZN7cutlass13device_kernelIN5flash11enable_sm90INS1_16FlashAttnFwdSm90INS1_25CollectiveMainloopFwdSm90ILi2EN4cute5tupleIJNS5_1CILi1EEES8_S8_EEENS6_IJNS7_ILi64EEESA_SA_EEELi512ENS_6half_tEfNS_4arch4Sm90ELb0ELb1ELb0ELb1ELb0ELb1ELb0ELb0ELb0ELb1ELb0ELb0EEENS1_21CollectiveEpilogueFwdINS6_IJSA_NS7_ILi512EEESA_EEES9_SC_SE_Li256ELb1ELb1ELb0ELb0EEENS1_36VarlenDynamicPersistentTileSchedulerILi64ELi64ELi256ELi128ELb0ELb1ELb1ELb1ELb0ELb1EEEEEEEEEvNT_6ParamsE,"",@"SHT_CUDA_INFO"
	.sectionflags	@""
	.align	4


	//----- nvinfo : EIATTR_CUDA_API_VERSION
	.align		4
        /*0000*/ 	.byte	0x04, 0x37
        /*0002*/ 	.short	(.L_228 - .L_227)
.L_227:
        /*0004*/ 	.word	0x00000082


	//----- nvinfo : EIATTR_KPARAM_INFO
	.align		4
.L_228:
        /*0008*/ 	.byte	0x04, 0x17
        /*000a*/ 	.short	(.L_230 - .L_229)
.L_229:
        /*000c*/ 	.word	0x00000000
        /*0010*/ 	.short	0x0000
        /*0012*/ 	.short	0x0000
        /*0014*/ 	.byte	0x00, 0xf0, 0x01, 0x2a


	//----- nvinfo : EIATTR_SPARSE_MMA_MASK
	.align		4
.L_230:
        /*0018*/ 	.byte	0x03, 0x50
        /*001a*/ 	.short	0x0000


	//----- nvinfo : EIATTR_MAXREG_COUNT
	.align		4
        /*001c*/ 	.byte	0x03, 0x1b
        /*001e*/ 	.short	0x00a8


	//----- nvinfo : EIATTR_MERCURY_ISA_VERSION
	.align		4
        /*0020*/ 	.byte	0x03, 0x5f
        /*0022*/ 	.short	0x0101


	//----- nvinfo : EIATTR_VRC_CTA_INIT_COUNT
	.align		4
        /*0024*/ 	.byte	0x02, 0x4a
	.zero		1
	.zero		1


	//----- nvinfo : EIATTR_EXIT_INSTR_OFFSETS
	.align		4
        /*0028*/ 	.byte	0x04, 0x1c
        /*002a*/ 	.short	(.L_232 - .L_231)


	//   ....[0]....
.L_231:
        /*002c*/ 	.word	0x00000010


	//----- nvinfo : EIATTR_MAX_THREADS
	.align		4
.L_232:
        /*0030*/ 	.byte	0x04, 0x05
        /*0032*/ 	.short	(.L_234 - .L_233)
.L_233:
        /*0034*/ 	.word	0x00000180
        /*0038*/ 	.word	0x00000001
        /*003c*/ 	.word	0x00000001


	//----- nvinfo : EIATTR_CBANK_PARAM_SIZE
	.align		4
.L_234:
        /*0040*/ 	.byte	0x03, 0x19
        /*0042*/ 	.short	0x0a80


	//----- nvinfo : EIATTR_PARAM_CBANK
	.align		4
        /*0044*/ 	.byte	0x04, 0x0a
        /*0046*/ 	.short	(.L_236 - .L_235)
	.align		4
.L_235:
        /*0048*/ 	.word	index@(.nv.constant0._ZN7cutlass13device_kernelIN5flash11enable_sm90INS1_16FlashAttnFwdSm90INS1_25CollectiveMainloopFwdSm90ILi2EN4cute5tupleIJNS5_1CILi1EEES8_S8_EEENS6_IJNS7_ILi64EEESA_SA_EEELi512ENS_6half_tEfNS_4arch4Sm90ELb0ELb1ELb0ELb1ELb0ELb1ELb0ELb0ELb0ELb1ELb0ELb0EEENS1_21CollectiveEpilogueFwdINS6_IJSA_NS7_ILi512EEESA_EEES9_SC_SE_Li256ELb1ELb1ELb0ELb0EEENS1_36VarlenDynamicPersistentTileSchedulerILi64ELi64ELi256ELi128ELb0ELb1ELb1ELb1ELb0ELb1EEEEEEEEEvNT_6ParamsE)
        /*004c*/ 	.short	0x0380
        /*004e*/ 	.short	0x0a80


	//----- nvinfo : EIATTR_SW_WAR
	.align		4
.L_236:
        /*0050*/ 	.byte	0x04, 0x36
        /*0052*/ 	.short	(.L_238 - .L_237)
.L_237:
        /*0054*/ 	.word	0x00000008
.L_238:


//--------------------- .nv.info._ZN7cutlass13device_kernelIN5flash11enable_sm90INS1_16FlashAttnFwdSm90INS1_25CollectiveMainloopFwdSm90ILi2EN4cute5tupleIJNS5_1CILi1EEES8_S8_EEENS6_IJNS7_ILi64EEESA_SA_EEELi512ENS_6half_tEfNS_4arch4Sm90ELb0ELb1ELb0ELb1ELb0ELb0ELb1ELb0ELb0ELb1ELb0ELb0EEENS1_21CollectiveEpilogueFwdINS6_IJSA_NS7_ILi512EEESA_EEES9_SC_SE_Li256ELb1ELb1ELb0ELb0EEENS1_36VarlenDynamicPersistentTileSchedulerILi64ELi64ELi256ELi128ELb0ELb1ELb1ELb1ELb0ELb1EEEEEEEEEvNT_6ParamsE --------------------------
	.section	.nv.info._ZN7cutlass13device_kernelIN5flash11enable_sm90INS1_16FlashAttnFwdSm90INS1_25CollectiveMainloopFwdSm90ILi2EN4cute5tupleIJNS5_1CILi1EEES8_S8_EEENS6_IJNS7_ILi64EEESA_SA_EEELi512ENS_6half_tEfNS_4arch4Sm90ELb0ELb1ELb0ELb1ELb0ELb0ELb1ELb0ELb0ELb1ELb0ELb0EEENS1_21CollectiveEpilogueFwdINS6_IJSA_NS7_ILi512EEESA_EEES9_SC_SE_Li256ELb1ELb1ELb0ELb0EEENS1_36VarlenDynamicPersistentTileSchedulerILi64ELi64ELi256ELi128ELb0ELb1ELb1ELb1ELb0ELb1EEEEEEEEEvNT_6ParamsE,"",@"SHT_CUDA_INFO"
	.sectionflags	@""
	.align	4


	//----- nvinfo : EIATTR_CUDA_API_VERSION
	.align		4
        /*0000*/ 	.byte	0x04, 0x37
        /*0002*/ 	.short	(.L_240 - .L_239)
.L_239:
        /*0004*/ 	.word	0x00000082


	//----- nvinfo : EIATTR_KPARAM_INFO
	.align		4
.L_240:
        /*0008*/ 	.byte	0x04, 0x17
        /*000a*/ 	.short	(.L_242 - .L_241)
.L_241:
        /*000c*/ 	.word	0x00000000
        /*0010*/ 	.short	0x0000
        /*0012*/ 	.short	0x0000
        /*0014*/ 	.byte	0x00, 0xf0, 0x01, 0x2e


	//----- nvinfo : EIATTR_SPARSE_MMA_MASK
	.align		4
.L_242:
        /*0018*/ 	.byte	0x03, 0x50
        /*001a*/ 	.short	0x0000


	//----- nvinfo : EIATTR_MAXREG_COUNT
	.align		4
        /*001c*/ 	.byte	0x03, 0x1b
        /*001e*/ 	.short	0x00a8


	//----- nvinfo : EIATTR_MERCURY_ISA_VERSION
	.align		4
        /*0020*/ 	.byte	0x03, 0x5f
        /*0022*/ 	.short	0x0101


	//----- nvinfo : EIATTR_VRC_CTA_INIT_COUNT
	.align		4
        /*0024*/ 	.byte	0x02, 0x4a
	.zero		1
	.zero		1


	//----- nvinfo : EIATTR_EXIT_INSTR_OFFSETS
	.align		4
        /*0028*/ 	.byte	0x04, 0x1c
        /*002a*/ 	.short	(.L_244 - .L_243)


	//   ....[0]....
.L_243:
        /*002c*/ 	.word	0x00000010


	//----- nvinfo : EIATTR_MAX_THREADS
	.align		4
.L_244:
        /*0030*/ 	.byte	0x04, 0x05
        /*0032*/ 	.short	(.L_246 - .L_245)
.L_245:
        /*0034*/ 	.word	0x00000180
        /*0038*/ 	.word	0x00000001
        /*003c*/ 	.word	0x00000001


	//----- nvinfo : EIATTR_CBANK_PARAM_SIZE
	.align		4
.L_246:
        /*0040*/ 	.byte	0x03, 0x19
        /*0042*/ 	.short	0x0b80


	//----- nvinfo : EIATTR_PARAM_CBANK
	.align		4
        /*0044*/ 	.byte	0x04, 0x0a
        /*0046*/ 	.short	(.L_248 - .L_247)
	.align		4
.L_247:
        /*0048*/ 	.word	index@(.nv.constant0._ZN7cutlass13device_kernelIN5flash11enable_sm90INS1_16FlashAttnFwdSm90INS1_25CollectiveMainloopFwdSm90ILi2EN4cute5tupleIJNS5_1CILi1EEES8_S8_EEENS6_IJNS7_ILi64EEESA_SA_EEELi512ENS_6half_tEfNS_4arch4Sm90ELb0ELb1ELb0ELb1ELb0ELb0ELb1ELb0ELb0ELb1ELb0ELb0EEENS1_21CollectiveEpilogueFwdINS6_IJSA_NS7_ILi512EEESA_EEES9_SC_SE_Li256ELb1ELb1ELb0ELb0EEENS1_36VarlenDynamicPersistentTileSchedulerILi64ELi64ELi256ELi128ELb0ELb1ELb1ELb1ELb0ELb1EEEEEEEEEvNT_6ParamsE)
        /*004c*/ 	.short	0x0380
        /*004e*/ 	.short	0x0b80


	//----- nvinfo : EIATTR_SW_WAR
	.align		4
.L_248:
        /*0050*/ 	.byte	0x04, 0x36
        /*0052*/ 	.short	(.L_250 - .L_249)
.L_249:
        /*0054*/ 	.word	0x00000008
.L_250:


//--------------------- .nv.info._ZN7cutlass13device_kernelIN5flash11enable_sm90INS1_16FlashAttnFwdSm90INS1_25CollectiveMainloopFwdSm90ILi2EN4cute5tupleIJNS5_1CILi1EEES8_S8_EEENS6_IJNS7_ILi64EEESA_SA_EEELi512ENS_6half_tEfNS_4arch4Sm90ELb0ELb1ELb0ELb1ELb0ELb1ELb1ELb0ELb0ELb1ELb0ELb0EEENS1_21CollectiveEpilogueFwdINS6_IJSA_NS7_ILi512EEESA_EEES9_SC_SE_Li256ELb1ELb1ELb0ELb0EEENS1_36VarlenDynamicPersistentTileSchedulerILi64ELi64ELi256ELi128ELb0ELb1ELb1ELb1ELb0ELb1EEEEEEEEEvNT_6ParamsE --------------------------
	.section	.nv.info._ZN7cutlass13device_kernelIN5flash11enable_sm90INS1_16FlashAttnFwdSm90INS1_25CollectiveMainloopFwdSm90ILi2EN4cute5tupleIJNS5_1CILi1EEES8_S8_EEENS6_IJNS7_ILi64EEESA_SA_EEELi512ENS_6half_tEfNS_4arch4Sm90ELb0ELb1ELb0ELb1ELb0ELb1ELb1ELb0ELb0ELb1ELb0ELb0EEENS1_21CollectiveEpilogueFwdINS6_IJSA_NS7_ILi512EEESA_EEES9_SC_SE_Li256ELb1ELb1ELb0ELb0EEENS1_36VarlenDynamicPersistentTileSchedulerILi64ELi64ELi256ELi128ELb0ELb1ELb1ELb1ELb0ELb1EEEEEEEEEvNT_6ParamsE,"",@"SHT_CUDA_INFO"
	.sectionflags	@""
	.align	4


	//----- nvinfo : EIATTR_CUDA_API_VERSION
	.align		4
        /*0000*/ 	.byte	0x04, 0x37
        /*0002*/ 	.short	(.L_252 - .L_251)
.L_251:
        /*0004*/ 	.word	0x00000082


	//----- nvinfo : EIATTR_KPARAM_INFO
	.align		4
.L_252:
        /*0008*/ 	.byte	0x04, 0x17
        /*000a*/ 	.short	(.L_254 - .L_253)
.L_253:
        /*000c*/ 	.word	0x00000000
        /*0010*/ 	.short	0x0000
        /*0012*/ 	.short	0x0000
        /*0014*/ 	.byte	0x00, 0xf0, 0x01, 0x2e


	//----- nvinfo : EIATTR_SPARSE_MMA_MASK
	.align		4
.L_254:
        /*0018*/ 	.byte	0x03, 0x50
        /*001a*/ 	.short	0x0000


	//----- nvinfo : EIATTR_MAXREG_COUNT
	.align		4
        /*001c*/ 	.byte	0x03, 0x1b
        /*001e*/ 	.short	0x00a8


	//----- nvinfo : EIATTR_MERCURY_ISA_VERSION
	.align		4
        /*0020*/ 	.byte	0x03, 0x5f
        /*0022*/ 	.short	0x0101


	//----- nvinfo : EIATTR_VRC_CTA_INIT_COUNT
	.align		4
        /*0024*/ 	.byte	0x02, 0x4a
	.zero		1
	.zero		1


	//----- nvinfo : EIATTR_EXIT_INSTR_OFFSETS
	.align		4
        /*0028*/ 	.byte	0x04, 0x1c
        /*002a*/ 	.short	(.L_256 - .L_255)


	//   ....[0]....
.L_255:
        /*002c*/ 	.word	0x00000010


	//----- nvinfo : EIATTR_MAX_THREADS
	.align		4
.L_256:
        /*0030*/ 	.byte	0x04, 0x05
        /*0032*/ 	.short	(.L_258 - .L_257)
.L_257:
        /*0034*/ 	.word	0x00000180
        /*0038*/ 	.word	0x00000001
        /*003c*/ 	.word	0x00000001


	//----- nvinfo : EIATTR_CBANK_PARAM_SIZE
	.align		4
.L_258:
        /*0040*/ 	.byte	0x03, 0x19
        /*0042*/ 	.short	0x0b80


	//----- nvinfo : EIATTR_PARAM_CBANK
	.align		4
        /*0044*/ 	.byte	0x04, 0x0a
        /*0046*/ 	.short	(.L_260 - .L_259)
	.align		4
.L_259:
        /*0048*/ 	.word	index@(.nv.constant0._ZN7cutlass13device_kernelIN5flash11enable_sm90INS1_16FlashAttnFwdSm90INS1_25CollectiveMainloopFwdSm90ILi2EN4cute5tupleIJNS5_1CILi1EEES8_S8_EEENS6_IJNS7_ILi64EEESA_SA_EEELi512ENS_6half_tEfNS_4arch4Sm90ELb0ELb1ELb0ELb1ELb0ELb1ELb1ELb0ELb0ELb1ELb0ELb0EEENS1_21CollectiveEpilogueFwdINS6_IJSA_NS7_ILi512EEESA_EEES9_SC_SE_Li256ELb1ELb1ELb0ELb0EEENS1_36VarlenDynamicPersistentTileSchedulerILi64ELi64ELi256ELi128ELb0ELb1ELb1ELb1ELb0ELb1EEEEEEEEEvNT_6ParamsE)
        /*004c*/ 	.short	0x0380
        /*004e*/ 	.short	0x0b80


	//----- nvinfo : EIATTR_SW_WAR
	.align		4
.L_260:
        /*0050*/ 	.byte	0x04, 0x36
        /*0052*/ 	.short	(.L_262 - .L_261)
.L_261:
        /*0054*/ 	.word	0x00000008
.L_262:


//--------------------- .nv.info._ZN7cutlass13device_kernelIN5flash11enable_sm90INS1_16FlashAttnFwdSm90INS1_25CollectiveMainloopFwdSm90ILi2EN4cute5tupleIJNS5_1CILi1EEES8_S8_EEENS6_IJNS7_ILi64EEESA_SA_EEELi512ENS_6half_tEfNS_4arch4Sm90ELb1ELb0ELb0ELb0ELb0ELb0ELb0ELb0ELb0ELb1ELb0ELb0EEENS1_21CollectiveEpilogueFwdINS6_IJSA_NS7_ILi512EEESA_EEES9_SC_SE_Li256ELb0ELb1ELb0ELb0EEENS1_30DynamicPersistentTileSchedulerILi256ELi128ELb0ELb1ELb1EEEEEEEEEvNT_6ParamsE --------------------------
	.section	.nv.info._ZN7cutlass13device_kernelIN5flash11enable_sm90INS1_16FlashAttnFwdSm90INS1_25CollectiveMainloopFwdSm90ILi2EN4cute5tupleIJNS5_1CILi1EEES8_S8_EEENS6_IJNS7_ILi64EEESA_SA_EEELi512ENS_6half_tEfNS_4arch4Sm90ELb1ELb0ELb0ELb0ELb0ELb0ELb0ELb0ELb0ELb1ELb0ELb0EEENS1_21CollectiveEpilogueFwdINS6_IJSA_NS7_ILi512EEESA_EEES9_SC_SE_Li256ELb0ELb1ELb0ELb0EEENS1_30DynamicPersistentTileSchedulerILi256ELi128ELb0ELb1ELb1EEEEEEEEEvNT_6ParamsE,"",@"SHT_CUDA_INFO"
	.sectionflags	@""
	.align	4


	//----- nvinfo : EIATTR_CUDA_API_VERSION
	.align		4
        /*0000*/ 	.byte	0x04, 0x37
        /*0002*/ 	.short	(.L_264 - .L_263)
.L_263:
        /*0004*/ 	.word	0x00000082


	//----- nvinfo : EIATTR_KPARAM_INFO
	.align		4
.L_264:
        /*0008*/ 	.byte	0x04, 0x17
        /*000a*/ 	.short	(.L_266 - .L_265)
.L_265:
        /*000c*/ 	.word	0x00000000
        /*0010*/ 	.short	0x0000
        /*0012*/ 	.short	0x0000
        /*0014*/ 	.byte	0x00, 0xf0, 0x01, 0x2a


	//----- nvinfo : EIATTR_SPARSE_MMA_MASK
	.align		4
.L_266:
        /*0018*/ 	.byte	0x03, 0x50
        /*001a*/ 	.short	0x0000


	//----- nvinfo : EIATTR_MAXREG_COUNT
	.align		4
        /*001c*/ 	.byte	0x03, 0x1b
        /*001e*/ 	.short	0x00a8


	//----- nvinfo : EIATTR_MERCURY_ISA_VERSION
	.align		4
        /*0020*/ 	.byte	0x03, 0x5f
        /*0022*/ 	.short	0x0101


	//----- nvinfo : EIATTR_VRC_CTA_INIT_COUNT
	.align		4
        /*0024*/ 	.byte	0x02, 0x4a
	.zero		1
	.zero		1


	//----- nvinfo : EIATTR_EXIT_INSTR_OFFSETS
	.align		4
        /*0028*/ 	.byte	0x04, 0x1c
        /*002a*/ 	.short	(.L_268 - .L_267)


	//   ....[0]....
.L_267:
        /*002c*/ 	.word	0x00000010


	//----- nvinfo : EIATTR_MAX_THREADS
	.align		4
.L_268:
        /*0030*/ 	.byte	0x04, 0x05
        /*0032*/ 	.short	(.L_270 - .L_269)
.L_269:
        /*0034*/ 	.word	0x00000180
        /*0038*/ 	.word	0x00000001
        /*003c*/ 	.word	0x00000001


	//----- nvinfo : EIATTR_CBANK_PARAM_SIZE
	.align		4
.L_270:
        /*0040*/ 	.byte	0x03, 0x19
        /*0042*/ 	.short	0x0a80


	//----- nvinfo : EIATTR_PARAM_CBANK
	.align		4
        /*0044*/ 	.byte	0x04, 0x0a
        /*0046*/ 	.short	(.L_272 - .L_271)
	.align		4
.L_271:
        /*0048*/ 	.word	index@(.nv.constant0._ZN7cutlass13device_kernelIN5flash11enable_sm90INS1_16FlashAttnFwdSm90INS1_25CollectiveMainloopFwdSm90ILi2EN4cute5tupleIJNS5_1CILi1EEES8_S8_EEENS6_IJNS7_ILi64EEESA_SA_EEELi512ENS_6half_tEfNS_4arch4Sm90ELb1ELb0ELb0ELb0ELb0ELb0ELb0ELb0ELb0ELb1ELb0ELb0EEENS1_21CollectiveEpilogueFwdINS6_IJSA_NS7_ILi512EEESA_EEES9_SC_SE_Li256ELb0ELb1ELb0ELb0EEENS1_30DynamicPersistentTileSchedulerILi256ELi128ELb0ELb1ELb1EEEEEEEEEvNT_6ParamsE)
        /*004c*/ 	.short	0x0380
        /*004e*/ 	.short	0x0a80


	//----- nvinfo : EIATTR_SW_WAR
	.align		4
.L_272:
        /*0050*/ 	.byte	0x04, 0x36
        /*0052*/ 	.short	(.L_274 - .L_273)
.L_273:
        /*0054*/ 	.word	0x00000008
.L_274:


//--------------------- .nv.info._ZN7cutlass13device_kernelIN5flash11enable_sm90INS1_16FlashAttnFwdSm90INS1_25CollectiveMainloopFwdSm90ILi2EN4cute5tupleIJNS5_1CILi1EEES8_S8_EEENS6_IJNS7_ILi64EEESA_SA_EEELi512ENS_6half_tEfNS_4arch4Sm90ELb1ELb0ELb0ELb0ELb0ELb0ELb1ELb0ELb0ELb1ELb0ELb0EEENS1_21CollectiveEpilogueFwdINS6_IJSA_NS7_ILi512EEESA_EEES9_SC_SE_Li256ELb0ELb1ELb0ELb0EEENS1_30DynamicPersistentTileSchedulerILi256ELi128ELb0ELb1ELb1EEEEEEEEEvNT_6ParamsE --------------------------
	.section	.nv.info._ZN7cutlass13device_kernelIN5flash11enable_sm90INS1_16FlashAttnFwdSm90INS1_25CollectiveMainloopFwdSm90ILi2EN4cute5tupleIJNS5_1CILi1EEES8_S8_EEENS6_IJNS7_ILi64EEESA_SA_EEELi512ENS_6half_tEfNS_4arch4Sm90ELb1ELb0ELb0ELb0ELb0ELb0ELb1ELb0ELb0ELb1ELb0ELb0EEENS1_21CollectiveEpilogueFwdINS6_IJSA_NS7_ILi512EEESA_EEES9_SC_SE_Li256ELb0ELb1ELb0ELb0EEENS1_30DynamicPersistentTileSchedulerILi256ELi128ELb0ELb1ELb1EEEEEEEEEvNT_6ParamsE,"",@"SHT_CUDA_INFO"
	.sectionflags	@""
	.align	4


	//----- nvinfo : EIATTR_CUDA_API_VERSION
	.align		4
        /*0000*/ 	.byte	0x04, 0x37
        /*0002*/ 	.short	(.L_276 - .L_275)
.L_275:
        /*0004*/ 	.word	0x00000082


	//----- nvinfo : EIATTR_KPARAM_INFO
	.align		4
.L_276:
        /*0008*/ 	.byte	0x04, 0x17
        /*000a*/ 	.short	(.L_278 - .L_277)
.L_277:
        /*000c*/ 	.word	0x00000000
        /*0010*/ 	.short	0x0000
        /*0012*/ 	.short	0x0000
        /*0014*/ 	.byte	0x00, 0xf0, 0x01, 0x2e


	//----- nvinfo : EIATTR_SPARSE_MMA_MASK
	.align		4
.L_278:
        /*0018*/ 	.byte	0x03, 0x50
        /*001a*/ 	.short	0x0000


	//----- nvinfo : EIATTR_MAXREG_COUNT
	.align		4
        /*001c*/ 	.byte	0x03, 0x1b
        /*001e*/ 	.short	0x00a8


	//----- nvinfo : EIATTR_MERCURY_ISA_VERSION
	.align		4
        /*0020*/ 	.byte	0x03, 0x5f
        /*0022*/ 	.short	0x0101


	//----- nvinfo : EIATTR_VRC_CTA_INIT_COUNT
	.align		4
        /*0024*/ 	.byte	0x02, 0x4a
	.zero		1
	.zero		1


	//----- nvinfo : EIATTR_EXIT_INSTR_OFFSETS
	.align		4
        /*0028*/ 	.byte	0x04, 0x1c
        /*002a*/ 	.short	(.L_280 - .L_279)


	//   ....[0]....
.L_279:
        /*002c*/ 	.word	0x00000010


	//----- nvinfo : EIATTR_MAX_THREADS
	.align		4
.L_280:
        /*0030*/ 	.byte	0x04, 0x05
        /*0032*/ 	.short	(.L_282 - .L_281)
.L_281:
        /*0034*/ 	.word	0x00000180
        /*0038*/ 	.word	0x00000001
        /*003c*/ 	.word	0x00000001


	//----- nvinfo : EIATTR_CBANK_PARAM_SIZE
	.align		4
.L_282:
        /*0040*/ 	.byte	0x03, 0x19
        /*0042*/ 	.short	0x0b80


	//----- nvinfo : EIATTR_PARAM_CBANK
	.align		4
        /*0044*/ 	.byte	0x04, 0x0a
        /*0046*/ 	.short	(.L_284 - .L_283)
	.align		4
.L_283:
        /*0048*/ 	.word	index@(.nv.constant0._ZN7cutlass13device_kernelIN5flash11enable_sm90INS1_16FlashAttnFwdSm90INS1_25CollectiveMainloopFwdSm90ILi2EN4cute5tupleIJNS5_1CILi1EEES8_S8_EEENS6_IJNS7_ILi64EEESA_SA_EEELi512ENS_6half_tEfNS_4arch4Sm90ELb1ELb0ELb0ELb0ELb0ELb0ELb1ELb0ELb0ELb1ELb0ELb0EEENS1_21CollectiveEpilogueFwdINS6_IJSA_NS7_ILi512EEESA_EEES9_SC_SE_Li256ELb0ELb1ELb0ELb0EEENS1_30DynamicPersistentTileSchedulerILi256ELi128ELb0ELb1ELb1EEEEEEEEEvNT_6ParamsE)
        /*004c*/ 	.short	0x0380
        /*004e*/ 	.short	0x0b80


	//----- nvinfo : EIATTR_SW_WAR
	.align		4
.L_284:
        /*0050*/ 	.byte	0x04, 0x36
        /*0052*/ 	.short	(.L_286 - .L_285)
.L_285:
        /*0054*/ 	.word	0x00000008
.L_286:


//--------------------- .nv.info._ZN7cutlass13device_kernelIN5flash11enable_sm90INS1_16FlashAttnFwdSm90INS1_25CollectiveMainloopFwdSm90ILi2EN4cute5tupleIJNS5_1CILi1EEES8_S8_EEENS6_IJNS7_ILi64EEESA_SA_EEELi512ENS_6half_tEfNS_4arch4Sm90ELb1ELb0ELb0ELb1ELb0ELb0ELb0ELb0ELb0ELb1ELb0ELb0EEENS1_21CollectiveEpilogueFwdINS6_IJSA_NS7_ILi512EEESA_EEES9_SC_SE_Li256ELb1ELb1ELb0ELb0EEENS1_36VarlenDynamicPersistentTileSchedulerILi64ELi64ELi256ELi128ELb0ELb1ELb1ELb1ELb1ELb1EEEEEEEEEvNT_6ParamsE --------------------------
	.section	.nv.info._ZN7cutlass13device_kernelIN5flash11enable_sm90INS1_16FlashAttnFwdSm90INS1_25CollectiveMainloopFwdSm90ILi2EN4cute5tupleIJNS5_1CILi1EEES8_S8_EEENS6_IJNS7_ILi64EEESA_SA_EEELi512ENS_6half_tEfNS_4arch4Sm90ELb1ELb0ELb0ELb1ELb0ELb0ELb0ELb0ELb0ELb1ELb0ELb0EEENS1_21CollectiveEpilogueFwdINS6_IJSA_NS7_ILi512EEESA_EEES9_SC_SE_Li256ELb1ELb1ELb0ELb0EEENS1_36VarlenDynamicPersistentTileSchedulerILi64ELi64ELi256ELi128ELb0ELb1ELb1ELb1ELb1ELb1EEEEEEEEEvNT_6ParamsE,"",@"SHT_CUDA_INFO"
	.sectionflags	@""
	.align	4


	//----- nvinfo : EIATTR_CUDA_API_VERSION
	.align		4
        /*0000*/ 	.byte	0x04, 0x37
        /*0002*/ 	.short	(.L_288 - .L_287)
.L_287:
        /*0004*/ 	.word	0x00000082


	//----- nvinfo : EIATTR_KPARAM_INFO
	.align		4
.L_288:
        /*0008*/ 	.byte	0x04, 0x17
        /*000a*/ 	.short	(.L_290 - .L_289)
.L_289:
        /*000c*/ 	.word	0x00000000
        /*0010*/ 	.short	0x0000
        /*0012*/ 	.short	0x0000
        /*0014*/ 	.byte	0x00, 0xf0, 0x01, 0x2a


	//----- nvinfo : EIATTR_SPARSE_MMA_MASK
	.align		4
.L_290:
        /*0018*/ 	.byte	0x03, 0x50
        /*001a*/ 	.short	0x0000


	//----- nvinfo : EIATTR_MAXREG_COUNT
	.align		4
        /*001c*/ 	.byte	0x03, 0x1b
        /*001e*/ 	.short	0x00a8


	//----- nvinfo : EIATTR_MERCURY_ISA_VERSION
	.align		4
        /*0020*/ 	.byte	0x03, 0x5f
        /*0022*/ 	.short	0x0101


	//----- nvinfo : EIATTR_VRC_CTA_INIT_COUNT
	.align		4
        /*0024*/ 	.byte	0x02, 0x4a
	.zero		1
	.zero		1


	//----- nvinfo : EIATTR_EXIT_INSTR_OFFSETS
	.align		4
        /*0028*/ 	.byte	0x04, 0x1c
        /*002a*/ 	.short	(.L_292 - .L_291)


	//   ....[0]....
.L_291:
        /*002c*/ 	.word	0x00000010


	//----- nvinfo : EIATTR_MAX_THREADS
	.align		4
.L_292:
        /*0030*/ 	.byte	0x04, 0x05
        /*0032*/ 	.short	(.L_294 - .L_293)
.L_293:
        /*0034*/ 	.word	0x00000180
        /*0038*/ 	.word	0x00000001
        /*003c*/ 	.word	0x00000001


	//----- nvinfo : EIATTR_CBANK_PARAM_SIZE
	.align		4
.L_294:
        /*0040*/ 	.byte	0x03, 0x19
        /*0042*/ 	.short	0x0a80


	//----- nvinfo : EIATTR_PARAM_CBANK
	.align		4
        /*0044*/ 	.byte	0x04, 0x0a
        /*0046*/ 	.short	(.L_296 - .L_295)
	.align		4
.L_295:
        /*0048*/ 	.word	index@(.nv.constant0._ZN7cutlass13device_kernelIN5flash11enable_sm90INS1_16FlashAttnFwdSm90INS1_25CollectiveMainloopFwdSm90ILi2EN4cute5tupleIJNS5_1CILi1EEES8_S8_EEENS6_IJNS7_ILi64EEESA_SA_EEELi512ENS_6half_tEfNS_4arch4Sm90ELb1ELb0ELb0ELb1ELb0ELb0ELb0ELb0ELb0ELb1ELb0ELb0EEENS1_21CollectiveEpilogueFwdINS6_IJSA_NS7_ILi512EEESA_EEES9_SC_SE_Li256ELb1ELb1ELb0ELb0EEENS1_36VarlenDynamicPersistentTileSchedulerILi64ELi64ELi256ELi128ELb0ELb1ELb1ELb1ELb1ELb1EEEEEEEEEvNT_6ParamsE)
        /*004c*/ 	.short	0x0380
        /*004e*/ 	.short	0x0a80


	//----- nvinfo : EIATTR_SW_WAR
	.align		4
.L_296:
        /*0050*/ 	.byte	0x04, 0x36
        /*0052*/ 	.short	(.L_298 - .L_297)
.L_297:
        /*0054*/ 	.word	0x00000008
.L_298:


//--------------------- .nv.info._ZN7cutlass13device_kernelIN5flash11enable_sm90INS1_16FlashAttnFwdSm90INS1_25CollectiveMainloopFwdSm90ILi2EN4cute5tupleIJNS5_1CILi1EEES8_S8_EEENS6_IJNS7_ILi64EEESA_SA_EEELi512ENS_6half_tEfNS_4arch4Sm90ELb1ELb0ELb0ELb1ELb0ELb1ELb0ELb0ELb0ELb1ELb0ELb0EEENS1_21CollectiveEpilogueFwdINS6_IJSA_NS7_ILi512EEESA_EEES9_SC_SE_Li256ELb1ELb1ELb0ELb0EEENS1_36VarlenDynamicPersistentTileSchedulerILi64ELi64ELi256ELi128ELb0ELb1ELb1ELb1ELb1ELb1EEEEEEEEEvNT_6ParamsE --------------------------
	.section	.nv.info._ZN7cutlass13device_kernelIN5flash11enable_sm90INS1_16FlashAttnFwdSm90INS1_25CollectiveMainloopFwdSm90ILi2EN4cute5tupleIJNS5_1CILi1EEES8_S8_EEENS6_IJNS7_ILi64EEESA_SA_EEELi512ENS_6half_tEfNS_4arch4Sm90ELb1ELb0ELb0ELb1ELb0ELb1ELb0ELb0ELb0ELb1ELb0ELb0EEENS1_21CollectiveEpilogueFwdINS6_IJSA_NS7_ILi512EEESA_EEES9_SC_SE_Li256ELb1ELb1ELb0ELb0EEENS1_36VarlenDynamicPersistentTileSchedulerILi64ELi64ELi256ELi128ELb0ELb1ELb1ELb1ELb1ELb1EEEEEEEEEvNT_6ParamsE,"",@"SHT_CUDA_INFO"
	.sectionflags	@""
	.align	4


	//----- nvinfo : EIATTR_CUDA_API_VERSION
	.align		4
        /*0000*/ 	.byte	0x04, 0x37
        /*0002*/ 	.short	(.L_300 - .L_299)
.L_299:
        /*0004*/ 	.word	0x00000082


	//----- nvinfo : EIATTR_KPARAM_INFO
	.align		4
.L_300:
        /*0008*/ 	.byte	0x04, 0x17
        /*000a*/ 	.short	(.L_302 - .L_301)
.L_301:
        /*000c*/ 	.word	0x00000000
        /*0010*/ 	.short	0x0000
        /*0012*/ 	.short	0x0000
        /*0014*/ 	.byte	0x00, 0xf0, 0x01, 0x2a


	//----- nvinfo : EIATTR_SPARSE_MMA_MASK
	.align		4
.L_302:
        /*0018*/ 	.byte	0x03, 0x50
        /*001a*/ 	.short	0x0000


	//----- nvinfo : EIATTR_MAXREG_COUNT
	.align		4
        /*001c*/ 	.byte	0x03, 0x1b
        /*001e*/ 	.short	0x00a8


	//----- nvinfo : EIATTR_MERCURY_ISA_VERSION
	.align		4
        /*0020*/ 	.byte	0x03, 0x5f
        /*0022*/ 	.short	0x0101


	//----- nvinfo : EIATTR_VRC_CTA_INIT_COUNT
	.align		4
        /*0024*/ 	.byte	0x02, 0x4a
	.zero		1
	.zero		1


	//----- nvinfo : EIATTR_EXIT_INSTR_OFFSETS
	.align		4
        /*0028*/ 	.byte	0x04, 0x1c
        /*002a*/ 	.short	(.L_304 - .L_303)


	//   ....[0]....
.L_303:
        /*002c*/ 	.word	0x00000010


	//----- nvinfo : EIATTR_MAX_THREADS
	.align		4
.L_304:
        /*0030*/ 	.byte	0x04, 0x05
        /*0032*/ 	.short	(.L_306 - .L_305)
.L_305:
        /*0034*/ 	.word	0x00000180
        /*0038*/ 	.word	0x00000001
        /*003c*/ 	.word	0x00000001


	//----- nvinfo : EIATTR_CBANK_PARAM_SIZE
	.align		4
.L_306:
        /*0040*/ 	.byte	0x03, 0x19
        /*0042*/ 	.short	0x0a80


	//----- nvinfo : EIATTR_PARAM_CBANK
	.align		4
        /*0044*/ 	.byte	0x04, 0x0a
        /*0046*/ 	.short	(.L_308 - .L_307)
	.align		4
.L_307:
        /*0048*/ 	.word	index@(.nv.constant0._ZN7cutlass13device_kernelIN5flash11enable_sm90INS1_16FlashAttnFwdSm90INS1_25CollectiveMainloopFwdSm90ILi2EN4cute5tupleIJNS5_1CILi1EEES8_S8_EEENS6_IJNS7_ILi64EEESA_SA_EEELi512ENS_6half_tEfNS_4arch4Sm90ELb1ELb0ELb0ELb1ELb0ELb1ELb0ELb0ELb0ELb1ELb0ELb0EEENS1_21CollectiveEpilogueFwdINS6_IJSA_NS7_ILi512EEESA_EEES9_SC_SE_Li256ELb1ELb1ELb0ELb0EEENS1_36VarlenDynamicPersistentTileSchedulerILi64ELi64ELi256ELi128ELb0ELb1ELb1ELb1ELb1ELb1EEEEEEEEEvNT_6ParamsE)
        /*004c*/ 	.short	0x0380
        /*004e*/ 	.short	0x0a80


	//----- nvinfo : EIATTR_SW_WAR
	.align		4
.L_308:
        /*0050*/ 	.byte	0x04, 0x36
        /*0052*/ 	.short	(.L_310 - .L_309)
.L_309:
        /*0054*/ 	.word	0x00000008
.L_310:


//--------------------- .nv.info._ZN7cutlass13device_kernelIN5flash11enable_sm90INS1_16FlashAttnFwdSm90INS1_25CollectiveMainloopFwdSm90ILi2EN4cute5tupleIJNS5_1CILi1EEES8_S8_EEENS6_IJNS7_ILi64EEESA_SA_EEELi512ENS_6half_tEfNS_4arch4Sm90ELb1ELb0ELb0ELb1ELb0ELb0ELb1ELb0ELb0ELb1ELb0ELb0EEENS1_21CollectiveEpilogueFwdINS6_IJSA_NS7_ILi512EEESA_EEES9_SC_SE_Li256ELb1ELb1ELb0ELb0EEENS1_36VarlenDynamicPersistentTileSchedulerILi64ELi64ELi256ELi128ELb0ELb1ELb1ELb1ELb1ELb1EEEEEEEEEvNT_6ParamsE --------------------------
	.section	.nv.info._ZN7cutlass13device_kernelIN5flash11enable_sm90INS1_16FlashAttnFwdSm90INS1_25CollectiveMainloopFwdSm90ILi2EN4cute5tupleIJNS5_1CILi1EEES8_S8_EEENS6_IJNS7_ILi64EEESA_SA_EEELi512ENS_6half_tEfNS_4arch4Sm90ELb1ELb0ELb0ELb1ELb0ELb0ELb1ELb0ELb0ELb1ELb0ELb0EEENS1_21CollectiveEpilogueFwdINS6_IJSA_NS7_ILi512EEESA_EEES9_SC_SE_Li256ELb1ELb1ELb0ELb0EEENS1_36VarlenDynamicPersistentTileSchedulerILi64ELi64ELi256ELi128ELb0ELb1ELb1ELb1ELb1ELb1EEEEEEEEEvNT_6ParamsE,"",@"SHT_CUDA_INFO"
	.sectionflags	@""
	.align	4


	//----- nvinfo : EIATTR_CUDA_API_VERSION
	.align		4
        /*0000*/ 	.byte	0x04, 0x37
        /*0002*/ 	.short	(.L_312 - .L_311)
.L_311:
        /*0004*/ 	.word	0x00000082


	//----- nvinfo : EIATTR_KPARAM_INFO
	.align		4
.L_312:
        /*0008*/ 	.byte	0x04, 0x17
        /*000a*/ 	.short	(.L_314 - .L_313)
.L_313:
        /*000c*/ 	.word	0x00000000
        /*0010*/ 	.short	0x0000
        /*0012*/ 	.short	0x0000
        /*0014*/ 	.byte	0x00, 0xf0, 0x01, 0x2e


	//----- nvinfo : EIATTR_SPARSE_MMA_MASK
	.align		4
.L_314:
        /*0018*/ 	.byte	0x03, 0x50
        /*001a*/ 	.short	0x0000


	//----- nvinfo : EIATTR_MAXREG_COUNT
	.align		4
        /*001c*/ 	.byte	0x03, 0x1b
        /*001e*/ 	.short	0x00a8


	//----- nvinfo : EIATTR_MERCURY_ISA_VERSION
	.align		4
        /*0020*/ 	.byte	0x03, 0x5f
        /*0022*/ 	.short	0x0101


	//----- nvinfo : EIATTR_VRC_CTA_INIT_COUNT
	.align		4
        /*0024*/ 	.byte	0x02, 0x4a
	.zero		1
	.zero		1


	//----- nvinfo : EIATTR_EXIT_INSTR_OFFSETS
	.align		4
        /*0028*/ 	.byte	0x04, 0x1c
        /*002a*/ 	.short	(.L_316 - .L_315)


	//   ....[0]....
.L_315:
        /*002c*/ 	.word	0x00000010


	//----- nvinfo : EIATTR_MAX_THREADS
	.align		4
.L_316:
        /*0030*/ 	.byte	0x04, 0x05
        /*0032*/ 	.short	(.L_318 - .L_317)
.L_317:
        /*0034*/ 	.word	0x00000180
        /*0038*/ 	.word	0x00000001
        /*003c*/ 	.word	0x00000001


	//----- nvinfo : EIATTR_CBANK_PARAM_SIZE
	.align		4
.L_318:
        /*0040*/ 	.byte	0x03, 0x19
        /*0042*/ 	.short	0x0b80


	//----- nvinfo : EIATTR_PARAM_CBANK
	.align		4
        /*0044*/ 	.byte	0x04, 0x0a
        /*0046*/ 	.short	(.L_320 - .L_319)
	.align		4
.L_319:
        /*0048*/ 	.word	index@(.nv.constant0._ZN7cutlass13device_kernelIN5flash11enable_sm90INS1_16FlashAttnFwdSm90INS1_25CollectiveMainloopFwdSm90ILi2EN4cute5tupleIJNS5_1CILi1EEES8_S8_EEENS6_IJNS7_ILi64EEESA_SA_EEELi512ENS_6half_tEfNS_4arch4Sm90ELb1ELb0ELb0ELb1ELb0ELb0ELb1ELb0ELb0ELb1ELb0ELb0EEENS1_21CollectiveEpilogueFwdINS6_IJSA_NS7_ILi512EEESA_EEES9_SC_SE_Li256ELb1ELb1ELb0ELb0EEENS1_36VarlenDynamicPersistentTileSchedulerILi64ELi64ELi256ELi128ELb0ELb1ELb1ELb1ELb1ELb1EEEEEEEEEvNT_6ParamsE)
        /*004c*/ 	.short	0x0380
        /*004e*/ 	.short	0x0b80


	//----- nvinfo : EIATTR_SW_WAR
	.align		4
.L_320:
        /*0050*/ 	.byte	0x04, 0x36
        /*0052*/ 	.short	(.L_322 - .L_321)
.L_321:
        /*0054*/ 	.word	0x00000008
.L_322:


//--------------------- .nv.info._ZN7cutlass13device_kernelIN5flash11enable_sm90INS1_16FlashAttnFwdSm90INS1_25CollectiveMainloopFwdSm90ILi2EN4cute5tupleIJNS5_1CILi1EEES8_S8_EEENS6_IJNS7_ILi64EEESA_SA_EEELi512ENS_6half_tEfNS_4arch4Sm90ELb1ELb0ELb0ELb1ELb0ELb1ELb1ELb0ELb0ELb1ELb0ELb0EEENS1_21CollectiveEpilogueFwdINS6_IJSA_NS7_ILi512EEESA_EEES9_SC_SE_Li256ELb1ELb1ELb0ELb0EEENS1_36VarlenDynamicPersistentTileSchedulerILi64ELi64ELi256ELi128ELb0ELb1ELb1ELb1ELb1ELb1EEEEEEEEEvNT_6ParamsE --------------------------
	.section	.nv.info._ZN7cutlass13device_kernelIN5flash11enable_sm90INS1_16FlashAttnFwdSm90INS1_25CollectiveMainloopFwdSm90ILi2EN4cute5tupleIJNS5_1CILi1EEES8_S8_EEENS6_IJNS7_ILi64EEESA_SA_EEELi512ENS_6half_tEfNS_4arch4Sm90ELb1ELb0ELb0ELb1ELb0ELb1ELb1ELb0ELb0ELb1ELb0ELb0EEENS1_21CollectiveEpilogueFwdINS6_IJSA_NS7_ILi512EEESA_EEES9_SC_SE_Li256ELb1ELb1ELb0ELb0EEENS1_36VarlenDynamicPersistentTileSchedulerILi64ELi64ELi256ELi128ELb0ELb1ELb1ELb1ELb1ELb1EEEEEEEEEvNT_6ParamsE,"",@"SHT_CUDA_INFO"
	.sectionflags	@""
	.align	4


	//----- nvinfo : EIATTR_CUDA_API_VERSION
	.align		4
        /*0000*/ 	.byte	0x04, 0x37
        /*0002*/ 	.short	(.L_324 - .L_323)
.L_323:
        /*0004*/ 	.word	0x00000082


	//----- nvinfo : EIATTR_KPARAM_INFO
	.align		4
.L_324:
        /*0008*/ 	.byte	0x04, 0x17
        /*000a*/ 	.short	(.L_326 - .L_325)
.L_325:
        /*000c*/ 	.word	0x00000000
        /*0010*/ 	.short	0x0000
        /*0012*/ 	.short	0x0000
        /*0014*/ 	.byte	0x00, 0xf0, 0x01, 0x2e


	//----- nvinfo : EIATTR_SPARSE_MMA_MASK
	.align		4
.L_326:
        /*0018*/ 	.byte	0x03, 0x50
        /*001a*/ 	.short	0x0000


	//----- nvinfo : EIATTR_MAXREG_COUNT
	.align		4
        /*001c*/ 	.byte	0x03, 0x1b
        /*001e*/ 	.short	0x00a8


	//----- nvinfo : EIATTR_MERCURY_ISA_VERSION
	.align		4
        /*0020*/ 	.byte	0x03, 0x5f
        /*0022*/ 	.short	0x0101


	//----- nvinfo : EIATTR_VRC_CTA_INIT_COUNT
	.align		4
        /*0024*/ 	.byte	0x02, 0x4a
	.zero		1
	.zero		1


	//----- nvinfo : EIATTR_EXIT_INSTR_OFFSETS
	.align		4
        /*0028*/ 	.byte	0x04, 0x1c
        /*002a*/ 	.short	(.L_328 - .L_327)


	//   ....[0]....
.L_327:
        /*002c*/ 	.word	0x00000010


	//----- nvinfo : EIATTR_MAX_THREADS
	.align		4
.L_328:
        /*0030*/ 	.byte	0x04, 0x05
        /*0032*/ 	.short	(.L_330 - .L_329)
.L_329:
        /*0034*/ 	.word	0x00000180
        /*0038*/ 	.word	0x00000001
        /*003c*/ 	.word	0x00000001


	//----- nvinfo : EIATTR_CBANK_PARAM_SIZE
	.align		4
.L_330:
        /*0040*/ 	.byte	0x03, 0x19
        /*0042*/ 	.short	0x0b80


	//----- nvinfo : EIATTR_PARAM_CBANK
	.align		4
        /*0044*/ 	.byte	0x04, 0x0a
        /*0046*/ 	.short	(.L_332 - .L_331)
	.align		4
.L_331:
        /*0048*/ 	.word	index@(.nv.constant0._ZN7cutlass13device_kernelIN5flash11enable_sm90INS1_16FlashAttnFwdSm90INS1_25CollectiveMainloopFwdSm90ILi2EN4cute5tupleIJNS5_1CILi1EEES8_S8_EEENS6_IJNS7_ILi64EEESA_SA_EEELi512ENS_6half_tEfNS_4arch4Sm90ELb1ELb0ELb0ELb1ELb0ELb1ELb1ELb0ELb0ELb1ELb0ELb0EEENS1_21CollectiveEpilogueFwdINS6_IJSA_NS7_ILi512EEESA_EEES9_SC_SE_Li256ELb1ELb1ELb0ELb0EEENS1_36VarlenDynamicPersistentTileSchedulerILi64ELi64ELi256ELi128ELb0ELb1ELb1ELb1ELb1ELb1EEEEEEEEEvNT_6ParamsE)
        /*004c*/ 	.short	0x0380
        /*004e*/ 	.short	0x0b80


	//----- nvinfo : EIATTR_SW_WAR
	.align		4
.L_332:
        /*0050*/ 	.byte	0x04, 0x36
        /*0052*/ 	.short	(.L_334 - .L_333)
.L_333:
        /*0054*/ 	.word	0x00000008
.L_334:


//--------------------- .nv.callgraph             --------------------------
	.section	.nv.callgraph,"",@"SHT_CUDA_CALLGRAPH"
	.align	4
	.sectionentsize	8
	.align		4
        /*0000*/ 	.word	0x00000000
	.align		4
        /*0004*/ 	.word	0xffffffff
	.align		4
        /*0008*/ 	.word	0x00000000
	.align		4
        /*000c*/ 	.word	0xfffffffe
	.align		4
        /*0010*/ 	.word	0x00000000
	.align		4
        /*0014*/ 	.word	0xfffffffd
	.align		4
        /*0018*/ 	.word	0x00000000
	.align		4
        /*001c*/ 	.word	0xfffffffc


//--------------------- .nv.constant4             --------------------------
	.section	.nv.constant4,"a",@progbits
	.align	8
	.align		8
.nv.constant4:
        /*0000*/ 	.dword	_ZN77_INTERNAL_cc7f9397_41_flash_fwd_hdim64_512_fp16_packgqa_sm90_cu_9d2915ae_33004cuda3std3__45__cpo5beginE
	.align		8
        /*0008*/ 	.dword	_ZN77_INTERNAL_cc7f9397_41_flash_fwd_hdim64_512_fp16_packgqa_sm90_cu_9d2915ae_33004cuda3std3__45__cpo3endE
	.align		8
        /*0010*/ 	.dword	_ZN77_INTERNAL_cc7f9397_41_flash_fwd_hdim64_512_fp16_packgqa_sm90_cu_9d2915ae_33004cuda3std3__45__cpo6cbeginE
	.align		8
        /*0018*/ 	.dword	_ZN77_INTERNAL_cc7f9397_41_flash_fwd_hdim64_512_fp16_packgqa_sm90_cu_9d2915ae_33004cuda3std3__45__cpo4cendE
	.align		8
        /*0020*/ 	.dword	_ZN77_INTERNAL_cc7f9397_41_flash_fwd_hdim64_512_fp16_packgqa_sm90_cu_9d2915ae_33004cuda3std3__479_GLOBAL__N__cc7f9397_41_flash_fwd_hdim64_512_fp16_packgqa_sm90_cu_9d2915ae_33006ignoreE
	.align		8
        /*0028*/ 	.dword	_ZN77_INTERNAL_cc7f9397_41_flash_fwd_hdim64_512_fp16_packgqa_sm90_cu_9d2915ae_33004cuda3std3__419piecewise_constructE
	.align		8
        /*0030*/ 	.dword	_ZN77_INTERNAL_cc7f9397_41_flash_fwd_hdim64_512_fp16_packgqa_sm90_cu_9d2915ae_33004cuda3std3__48in_placeE
	.align		8
        /*0038*/ 	.dword	_ZN77_INTERNAL_cc7f9397_41_flash_fwd_hdim64_512_fp16_packgqa_sm90_cu_9d2915ae_33004cuda3std6ranges3__45__cpo4swapE
	.align		8
        /*0040*/ 	.dword	_ZN77_INTERNAL_cc7f9397_41_flash_fwd_hdim64_512_fp16_packgqa_sm90_cu_9d2915ae_33004cuda3std6ranges3__45__cpo9iter_moveE
	.align		8
        /*0048*/ 	.dword	_ZN77_INTERNAL_cc7f9397_41_flash_fwd_hdim64_512_fp16_packgqa_sm90_cu_9d2915ae_33004cute7productE
	.align		8
        /*0050*/ 	.dword	_ZN77_INTERNAL_cc7f9397_41_flash_fwd_hdim64_512_fp16_packgqa_sm90_cu_9d2915ae_33004cute1_E


//--------------------- .text._ZN7cutlass13device_kernelIN5flash11enable_sm90INS1_16FlashAttnFwdSm90INS1_25CollectiveMainloopFwdSm90ILi2EN4cute5tupleIJNS5_1CILi1EEES8_S8_EEENS6_IJNS7_ILi64EEESA_SA_EEELi512ENS_6half_tEfNS_4arch4Sm90ELb0ELb0ELb0ELb0ELb0ELb0ELb0ELb0ELb0ELb1ELb0ELb0EEENS1_21CollectiveEpilogueFwdINS6_IJSA_NS7_ILi512EEESA_EEES9_SC_SE_Li256ELb0ELb1ELb0ELb0EEENS1_29StaticPersistentTileSchedulerILb0EEEEEEEEEvNT_6ParamsE --------------------------
	.section	.text._ZN7cutlass13device_kernelIN5flash11enable_sm90INS1_16FlashAttnFwdSm90INS1_25CollectiveMainloopFwdSm90ILi2EN4cute5tupleIJNS5_1CILi1EEES8_S8_EEENS6_IJNS7_ILi64EEESA_SA_EEELi512ENS_6half_tEfNS_4arch4Sm90ELb0ELb0ELb0ELb0ELb0ELb0ELb0ELb0ELb0ELb1ELb0ELb0EEENS1_21CollectiveEpilogueFwdINS6_IJSA_NS7_ILi512EEESA_EEES9_SC_SE_Li256ELb0ELb1ELb0ELb0EEENS1_29StaticPersistentTileSchedulerILb0EEEEEEEEEvNT_6ParamsE,"ax",@progbits
	.align	128
.text._ZN7cutlass13device_kernelIN5flash11enable_sm90INS1_16FlashAttnFwdSm90INS1_25CollectiveMainloopFwdSm90ILi2EN4cute5tupleIJNS5_1CILi1EEES8_S8_EEENS6_IJNS7_ILi64EEESA_SA_EEELi512ENS_6half_tEfNS_4arch4Sm90ELb0ELb0ELb0ELb0ELb0ELb0ELb0ELb0ELb0ELb1ELb0ELb0EEENS1_21CollectiveEpilogueFwdINS6_IJSA_NS7_ILi512EEESA_EEES9_SC_SE_Li256ELb0ELb1ELb0ELb0EEENS1_29StaticPersistentTileSchedulerILb0EEEEEEEEEvNT_6ParamsE:
        .type           _ZN7cutlass13device_kernelIN5flash11enable_sm90INS1_16FlashAttnFwdSm90INS1_25CollectiveMainloopFwdSm90ILi2EN4cute5tupleIJNS5_1CILi1EEES8_S8_EEENS6_IJNS7_ILi64EEESA_SA_EEELi512ENS_6half_tEfNS_4arch4Sm90ELb0ELb0ELb0ELb0ELb0ELb0ELb0ELb0ELb0ELb1ELb0ELb0EEENS1_21CollectiveEpilogueFwdINS6_IJSA_NS7_ILi512EEESA_EEES9_SC_SE_Li256ELb0ELb1ELb0ELb0EEENS1_29StaticPersistentTileSchedulerILb0EEEEEEEEEvNT_6ParamsE,@function
        .size           _ZN7cutlass13device_kernelIN5flash11enable_sm90INS1_16FlashAttnFwdSm90INS1_25CollectiveMainloopFwdSm90ILi2EN4cute5tupleIJNS5_1CILi1EEES8_S8_EEENS6_IJNS7_ILi64EEESA_SA_EEELi512ENS_6half_tEfNS_4arch4Sm90ELb0ELb0ELb0ELb0ELb0ELb0ELb0ELb0ELb0ELb1ELb0ELb0EEENS1_21CollectiveEpilogueFwdINS6_IJSA_NS7_ILi512EEESA_EEES9_SC_SE_Li256ELb0ELb1ELb0ELb0EEENS1_29StaticPersistentTileSchedulerILb0EEEEEEEEEvNT_6ParamsE,(.L_x_18 - _ZN7cutlass13device_kernelIN5flash11enable_sm90INS1_16FlashAttnFwdSm90INS1_25CollectiveMainloopFwdSm90ILi2EN4cute5tupleIJNS5_1CILi1EEES8_S8_EEENS6_IJNS7_ILi64EEESA_SA_EEELi512ENS_6half_tEfNS_4arch4Sm90ELb0ELb0ELb0ELb0ELb0ELb0ELb0ELb0ELb0ELb1ELb0ELb0EEENS1_21CollectiveEpilogueFwdINS6_IJSA_NS7_ILi512EEESA_EEES9_SC_SE_Li256ELb0ELb1ELb0ELb0EEENS1_29StaticPersistentTileSchedulerILb0EEEEEEEEEvNT_6ParamsE)
        .other          _ZN7cutlass13device_kernelIN5flash11enable_sm90INS1_16FlashAttnFwdSm90INS1_25CollectiveMainloopFwdSm90ILi2EN4cute5tupleIJNS5_1CILi1EEES8_S8_EEENS6_IJNS7_ILi64EEESA_SA_EEELi512ENS_6half_tEfNS_4arch4Sm90ELb0ELb0ELb0ELb0ELb0ELb0ELb0ELb0ELb0ELb1ELb0ELb0EEENS1_21CollectiveEpilogueFwdINS6_IJSA_NS7_ILi512EEESA_EEES9_SC_SE_Li256ELb0ELb1ELb0ELb0EEENS1_29StaticPersistentTileSchedulerILb0EEEEEEEEEvNT_6ParamsE,@"STO_CUDA_ENTRY STV_DEFAULT"
_ZN7cutlass13device_kernelIN5flash11enable_sm90INS1_16FlashAttnFwdSm90INS1_25CollectiveMainloopFwdSm90ILi2EN4cute5tupleIJNS5_1CILi1EEES8_S8_EEENS6_IJNS7_ILi64EEESA_SA_EEELi512ENS_6half_tEfNS_4arch4Sm90ELb0ELb0ELb0ELb0ELb0ELb0ELb0ELb0ELb0ELb1ELb0ELb0EEENS1_21CollectiveEpilogueFwdINS6_IJSA_NS7_ILi512EEESA_EEES9_SC_SE_Li256ELb0ELb1ELb0ELb0EEENS1_29StaticPersistentTileSchedulerILb0EEEEEEEEEvNT_6ParamsE:
[----:B------:R-:W-:Y:S01]  /*0000*/  LDC R1, c[0x0][0x37c] ;  /* 0x0000df00ff017b82 */ /* 0x000fe20000000800 */
[----:B------:R-:W-:Y:S05]  /*0010*/  EXIT ;  /* 0x000000000000794d */ /* 0x000fea0003800000 */
.L_x_0:
[----:B------:R-:W-:-:S00]  /*0020*/  BRA `(.L_x_0) ;  /* 0xfffffffc00fc7947 */ /* 0x000fc0000383ffff */
[----:B------:R-:W-:-:S00]  /*0030*/  NOP ;  /* 0x0000000000007918 */ /* 0x000fc00000000000 */
        /* <DEDUP_REMOVED lines=12> */
.L_x_18:


//--------------------- .text._ZN7cutlass13device_kernelIN5flash11enable_sm90INS1_16FlashAttnFwdSm90INS1_25CollectiveMainloopFwdSm90ILi2EN4cute5tupleIJNS5_1CILi1EEES8_S8_EEENS6_IJNS7_ILi64EEESA_SA_EEELi512ENS_6half_tEfNS_4arch4Sm90ELb0ELb0ELb0ELb0ELb0ELb0ELb1ELb0ELb0ELb1ELb0ELb0EEENS1_21CollectiveEpilogueFwdINS6_IJSA_NS7_ILi512EEESA_EEES9_SC_SE_Li256ELb0ELb1ELb0ELb0EEENS1_29StaticPersistentTileSchedulerILb0EEEEEEEEEvNT_6ParamsE --------------------------
	.section	.text._ZN7cutlass13device_kernelIN5flash11enable_sm90INS1_16FlashAttnFwdSm90INS1_25CollectiveMainloopFwdSm90ILi2EN4cute5tupleIJNS5_1CILi1EEES8_S8_EEENS6_IJNS7_ILi64EEESA_SA_EEELi512ENS_6half_tEfNS_4arch4Sm90ELb0ELb0ELb0ELb0ELb0ELb0ELb1ELb0ELb0ELb1ELb0ELb0EEENS1_21CollectiveEpilogueFwdINS6_IJSA_NS7_ILi512EEESA_EEES9_SC_SE_Li256ELb0ELb1ELb0ELb0EEENS1_29StaticPersistentTileSchedulerILb0EEEEEEEEEvNT_6ParamsE,"ax",@progbits
	.align	128
.text._ZN7cutlass13device_kernelIN5flash11enable_sm90INS1_16FlashAttnFwdSm90INS1_25CollectiveMainloopFwdSm90ILi2EN4cute5tupleIJNS5_1CILi1EEES8_S8_EEENS6_IJNS7_ILi64EEESA_SA_EEELi512ENS_6half_tEfNS_4arch4Sm90ELb0ELb0ELb0ELb0ELb0ELb0ELb1ELb0ELb0ELb1ELb0ELb0EEENS1_21CollectiveEpilogueFwdINS6_IJSA_NS7_ILi512EEESA_EEES9_SC_SE_Li256ELb0ELb1ELb0ELb0EEENS1_29StaticPersistentTileSchedulerILb0EEEEEEEEEvNT_6ParamsE:
        .type           _ZN7cutlass13device_kernelIN5flash11enable_sm90INS1_16FlashAttnFwdSm90INS1_25CollectiveMainloopFwdSm90ILi2EN4cute5tupleIJNS5_1CILi1EEES8_S8_EEENS6_IJNS7_ILi64EEESA_SA_EEELi512ENS_6half_tEfNS_4arch4Sm90ELb0ELb0ELb0ELb0ELb0ELb0ELb1ELb0ELb0ELb1ELb0ELb0EEENS1_21CollectiveEpilogueFwdINS6_IJSA_NS7_ILi512EEESA_EEES9_SC_SE_Li256ELb0ELb1ELb0ELb0EEENS1_29StaticPersistentTileSchedulerILb0EEEEEEEEEvNT_6ParamsE,@function
        .size           _ZN7cutlass13device_kernelIN5flash11enable_sm90INS1_16FlashAttnFwdSm90INS1_25CollectiveMainloopFwdSm90ILi2EN4cute5tupleIJNS5_1CILi1EEES8_S8_EEENS6_IJNS7_ILi64EEESA_SA_EEELi512ENS_6half_tEfNS_4arch4Sm90ELb0ELb0ELb0ELb0ELb0ELb0ELb1ELb0ELb0ELb1ELb0ELb0EEENS1_21CollectiveEpilogueFwdINS6_IJSA_NS7_ILi512EEESA_EEES9_SC_SE_Li256ELb0ELb1ELb0ELb0EEENS1_29StaticPersistentTileSchedulerILb0EEEEEEEEEvNT_6ParamsE,(.L_x_19 - _ZN7cutlass13device_kernelIN5flash11enable_sm90INS1_16FlashAttnFwdSm90INS1_25CollectiveMainloopFwdSm90ILi2EN4cute5tupleIJNS5_1CILi1EEES8_S8_EEENS6_IJNS7_ILi64EEESA_SA_EEELi512ENS_6half_tEfNS_4arch4Sm90ELb0ELb0ELb0ELb0ELb0ELb0ELb1ELb0ELb0ELb1ELb0ELb0EEENS1_21CollectiveEpilogueFwdINS6_IJSA_NS7_ILi512EEESA_EEES9_SC_SE_Li256ELb0ELb1ELb0ELb0EEENS1_29StaticPersistentTileSchedulerILb0EEEEEEEEEvNT_6ParamsE)
        .other          _ZN7cutlass13device_kernelIN5flash11enable_sm90INS1_16FlashAttnFwdSm90INS1_25CollectiveMainloopFwdSm90ILi2EN4cute5tupleIJNS5_1CILi1EEES8_S8_EEENS6_IJNS7_ILi64EEESA_SA_EEELi512ENS_6half_tEfNS_4arch4Sm90ELb0ELb0ELb0ELb0ELb0ELb0ELb1ELb0ELb0ELb1ELb0ELb0EEENS1_21CollectiveEpilogueFwdINS6_IJSA_NS7_ILi512EEESA_EEES9_SC_SE_Li256ELb0ELb1ELb0ELb0EEENS1_29StaticPersistentTileSchedulerILb0EEEEEEEEEvNT_6ParamsE,@"STO_CUDA_ENTRY STV_DEFAULT"
_ZN7cutlass13device_kernelIN5flash11enable_sm90INS1_16FlashAttnFwdSm90INS1_25CollectiveMainloopFwdSm90ILi2EN4cute5tupleIJNS5_1CILi1EEES8_S8_EEENS6_IJNS7_ILi64EEESA_SA_EEELi512ENS_6half_tEfNS_4arch4Sm90ELb0ELb0ELb0ELb0ELb0ELb0ELb1ELb0ELb0ELb1ELb0ELb0EEENS1_21CollectiveEpilogueFwdINS6_IJSA_NS7_ILi512EEESA_EEES9_SC_SE_Li256ELb0ELb1ELb0ELb0EEENS1_29StaticPersistentTileSchedulerILb0EEEEEEEEEvNT_6ParamsE:
[----:B------:R-:W-:Y:S01]  /*0000*/  LDC R1, c[0x0][0x37c] ;  /* 0x0000df00ff017b82 */ /* 0x000fe20000000800 */
[----:B------:R-:W-:Y:S05]  /*0010*/  EXIT ;  /* 0x000000000000794d */ /* 0x000fea0003800000 */
.L_x_1:
        /* <DEDUP_REMOVED lines=14> */
.L_x_19:


//--------------------- .text._ZN7cutlass13device_kernelIN5flash11enable_sm90INS1_16FlashAttnFwdSm90INS1_25CollectiveMainloopFwdSm90ILi2EN4cute5tupleIJNS5_1CILi1EEES8_S8_EEENS6_IJNS7_ILi64EEESA_SA_EEELi512ENS_6half_tEfNS_4arch4Sm90ELb0ELb0ELb0ELb1ELb0ELb0ELb0ELb0ELb0ELb1ELb0ELb0EEENS1_21CollectiveEpilogueFwdINS6_IJSA_NS7_ILi512EEESA_EEES9_SC_SE_Li256ELb1ELb1ELb0ELb0EEENS1_36VarlenDynamicPersistentTileSchedulerILi64ELi64ELi256ELi128ELb0ELb1ELb1ELb0ELb1ELb1EEEEEEEEEvNT_6ParamsE --------------------------
	.section	.text._ZN7cutlass13device_kernelIN5flash11enable_sm90INS1_16FlashAttnFwdSm90INS1_25CollectiveMainloopFwdSm90ILi2EN4cute5tupleIJNS5_1CILi1EEES8_S8_EEENS6_IJNS7_ILi64EEESA_SA_EEELi512ENS_6half_tEfNS_4arch4Sm90ELb0ELb0ELb0ELb1ELb0ELb0ELb0ELb0ELb0ELb1ELb0ELb0EEENS1_21CollectiveEpilogueFwdINS6_IJSA_NS7_ILi512EEESA_EEES9_SC_SE_Li256ELb1ELb1ELb0ELb0EEENS1_36VarlenDynamicPersistentTileSchedulerILi64ELi64ELi256ELi128ELb0ELb1ELb1ELb0ELb1ELb1EEEEEEEEEvNT_6ParamsE,"ax",@progbits
	.align	128
.text._ZN7cutlass13device_kernelIN5flash11enable_sm90INS1_16FlashAttnFwdSm90INS1_25CollectiveMainloopFwdSm90ILi2EN4cute5tupleIJNS5_1CILi1EEES8_S8_EEENS6_IJNS7_ILi64EEESA_SA_EEELi512ENS_6half_tEfNS_4arch4Sm90ELb0ELb0ELb0ELb1ELb0ELb0ELb0ELb0ELb0ELb1ELb0ELb0EEENS1_21CollectiveEpilogueFwdINS6_IJSA_NS7_ILi512EEESA_EEES9_SC_SE_Li256ELb1ELb1ELb0ELb0EEENS1_36VarlenDynamicPersistentTileSchedulerILi64ELi64ELi256ELi128ELb0ELb1ELb1ELb0ELb1ELb1EEEEEEEEEvNT_6ParamsE:
        .type           _ZN7cutlass13device_kernelIN5flash11enable_sm90INS1_16FlashAttnFwdSm90INS1_25CollectiveMainloopFwdSm90ILi2EN4cute5tupleIJNS5_1CILi1EEES8_S8_EEENS6_IJNS7_ILi64EEESA_SA_EEELi512ENS_6half_tEfNS_4arch4Sm90ELb0ELb0ELb0ELb1ELb0ELb0ELb0ELb0ELb0ELb1ELb0ELb0EEENS1_21CollectiveEpilogueFwdINS6_IJSA_NS7_ILi512EEESA_EEES9_SC_SE_Li256ELb1ELb1ELb0ELb0EEENS1_36VarlenDynamicPersistentTileSchedulerILi64ELi64ELi256ELi128ELb0ELb1ELb1ELb0ELb1ELb1EEEEEEEEEvNT_6ParamsE,@function
        .size           _ZN7cutlass13device_kernelIN5flash11enable_sm90INS1_16FlashAttnFwdSm90INS1_25CollectiveMainloopFwdSm90ILi2EN4cute5tupleIJNS5_1CILi1EEES8_S8_EEENS6_IJNS7_ILi64EEESA_SA_EEELi512ENS_6half_tEfNS_4arch4Sm90ELb0ELb0ELb0ELb1ELb0ELb0ELb0ELb0ELb0ELb1ELb0ELb0EEENS1_21CollectiveEpilogueFwdINS6_IJSA_NS7_ILi512EEESA_EEES9_SC_SE_Li256ELb1ELb1ELb0ELb0EEENS1_36VarlenDynamicPersistentTileSchedulerILi64ELi64ELi256ELi128ELb0ELb1ELb1ELb0ELb1ELb1EEEEEEEEEvNT_6ParamsE,(.L_x_20 - _ZN7cutlass13device_kernelIN5flash11enable_sm90INS1_16FlashAttnFwdSm90INS1_25CollectiveMainloopFwdSm90ILi2EN4cute5tupleIJNS5_1CILi1EEES8_S8_EEENS6_IJNS7_ILi64EEESA_SA_EEELi512ENS_6half_tEfNS_4arch4Sm90ELb0ELb0ELb0ELb1ELb0ELb0ELb0ELb0ELb0ELb1ELb0ELb0EEENS1_21CollectiveEpilogueFwdINS6_IJSA_NS7_ILi512EEESA_EEES9_SC_SE_Li256ELb1ELb1ELb0ELb0EEENS1_36VarlenDynamicPersistentTileSchedulerILi64ELi64ELi256ELi128ELb0ELb1ELb1ELb0ELb1ELb1EEEEEEEEEvNT_6ParamsE)
        .other          _ZN7cutlass13device_kernelIN5flash11enable_sm90INS1_16FlashAttnFwdSm90INS1_25CollectiveMainloopFwdSm90ILi2EN4cute5tupleIJNS5_1CILi1EEES8_S8_EEENS6_IJNS7_ILi64EEESA_SA_EEELi512ENS_6half_tEfNS_4arch4Sm90ELb0ELb0ELb0ELb1ELb0ELb0ELb0ELb0ELb0ELb1ELb0ELb0EEENS1_21CollectiveEpilogueFwdINS6_IJSA_NS7_ILi512EEESA_EEES9_SC_SE_Li256ELb1ELb1ELb0ELb0EEENS1_36VarlenDynamicPersistentTileSchedulerILi64ELi64ELi256ELi128ELb0ELb1ELb1ELb0ELb1ELb1EEEEEEEEEvNT_6ParamsE,@"STO_CUDA_ENTRY STV_DEFAULT"
_ZN7cutlass13device_kernelIN5flash11enable_sm90INS1_16FlashAttnFwdSm90INS1_25CollectiveMainloopFwdSm90ILi2EN4cute5tupleIJNS5_1CILi1EEES8_S8_EEENS6_IJNS7_ILi64EEESA_SA_EEELi512ENS_6half_tEfNS_4arch4Sm90ELb0ELb0ELb0ELb1ELb0ELb0ELb0ELb0ELb0ELb1ELb0ELb0EEENS1_21CollectiveEpilogueFwdINS6_IJSA_NS7_ILi512EEESA_EEES9_SC_SE_Li256ELb1ELb1ELb0ELb0EEENS1_36VarlenDynamicPersistentTileSchedulerILi64ELi64ELi256ELi128ELb0ELb1ELb1ELb0ELb1ELb1EEEEEEEEEvNT_6ParamsE:
[----:B------:R-:W-:Y:S01]  /*0000*/  LDC R1, c[0x0][0x37c] ;  /* 0x0000df00ff017b82 */ /* 0x000fe20000000800 */
[----:B------:R-:W-:Y:S05]  /*0010*/  EXIT ;  /* 0x000000000000794d */ /* 0x000fea0003800000 */
.L_x_2:
        /* <DEDUP_REMOVED lines=14> */
.L_x_20:


//--------------------- .text._ZN7cutlass13device_kernelIN5flash11enable_sm90INS1_16FlashAttnFwdSm90INS1_25CollectiveMainloopFwdSm90ILi2EN4cute5tupleIJNS5_1CILi1EEES8_S8_EEENS6_IJNS7_ILi64EEESA_SA_EEELi512ENS_6half_tEfNS_4arch4Sm90ELb0ELb0ELb0ELb1ELb0ELb1ELb0ELb0ELb0ELb1ELb0ELb0EEENS1_21CollectiveEpilogueFwdINS6_IJSA_NS7_ILi512EEESA_EEES9_SC_SE_Li256ELb1ELb1ELb0ELb0EEENS1_36VarlenDynamicPersistentTileSchedulerILi64ELi64ELi256ELi128ELb0ELb1ELb1ELb0ELb1ELb1EEEEEEEEEvNT_6ParamsE --------------------------
	.section	.text._ZN7cutlass13device_kernelIN5flash11enable_sm90INS1_16FlashAttnFwdSm90INS1_25CollectiveMainloopFwdSm90ILi2EN4cute5tupleIJNS5_1CILi1EEES8_S8_EEENS6_IJNS7_ILi64EEESA_SA_EEELi512ENS_6half_tEfNS_4arch4Sm90ELb0ELb0ELb0ELb1ELb0ELb1ELb0ELb0ELb0ELb1ELb0ELb0EEENS1_21CollectiveEpilogueFwdINS6_IJSA_NS7_ILi512EEESA_EEES9_SC_SE_Li256ELb1ELb1ELb0ELb0EEENS1_36VarlenDynamicPersistentTileSchedulerILi64ELi64ELi256ELi128ELb0ELb1ELb1ELb0ELb1ELb1EEEEEEEEEvNT_6ParamsE,"ax",@progbits
	.align	128
.text._ZN7cutlass13device_kernelIN5flash11enable_sm90INS1_16FlashAttnFwdSm90INS1_25CollectiveMainloopFwdSm90ILi2EN4cute5tupleIJNS5_1CILi1EEES8_S8_EEENS6_IJNS7_ILi64EEESA_SA_EEELi512ENS_6half_tEfNS_4arch4Sm90ELb0ELb0ELb0ELb1ELb0ELb1ELb0ELb0ELb0ELb1ELb0ELb0EEENS1_21CollectiveEpilogueFwdINS6_IJSA_NS7_ILi512EEESA_EEES9_SC_SE_Li256ELb1ELb1ELb0ELb0EEENS1_36VarlenDynamicPersistentTileSchedulerILi64ELi64ELi256ELi128ELb0ELb1ELb1ELb0ELb1ELb1EEEEEEEEEvNT_6ParamsE:
        .type           _ZN7cutlass13device_kernelIN5flash11enable_sm90INS1_16FlashAttnFwdSm90INS1_25CollectiveMainloopFwdSm90ILi2EN4cute5tupleIJNS5_1CILi1EEES8_S8_EEENS6_IJNS7_ILi64EEESA_SA_EEELi512ENS_6half_tEfNS_4arch4Sm90ELb0ELb0ELb0ELb1ELb0ELb1ELb0ELb0ELb0ELb1ELb0ELb0EEENS1_21CollectiveEpilogueFwdINS6_IJSA_NS7_ILi512EEESA_EEES9_SC_SE_Li256ELb1ELb1ELb0ELb0EEENS1_36VarlenDynamicPersistentTileSchedulerILi64ELi64ELi256ELi128ELb0ELb1ELb1ELb0ELb1ELb1EEEEEEEEEvNT_6ParamsE,@function
        .size           _ZN7cutlass13device_kernelIN5flash11enable_sm90INS1_16FlashAttnFwdSm90INS1_25CollectiveMainloopFwdSm90ILi2EN4cute5tupleIJNS5_1CILi1EEES8_S8_EEENS6_IJNS7_ILi64EEESA_SA_EEELi512ENS_6half_tEfNS_4arch4Sm90ELb0ELb0ELb0ELb1ELb0ELb1ELb0ELb0ELb0ELb1ELb0ELb0EEENS1_21CollectiveEpilogueFwdINS6_IJSA_NS7_ILi512EEESA_EEES9_SC_SE_Li256ELb1ELb1ELb0ELb0EEENS1_36VarlenDynamicPersistentTileSchedulerILi64ELi64ELi256ELi128ELb0ELb1ELb1ELb0ELb1ELb1EEEEEEEEEvNT_6ParamsE,(.L_x_21 - _ZN7cutlass13device_kernelIN5flash11enable_sm90INS1_16FlashAttnFwdSm90INS1_25CollectiveMainloopFwdSm90ILi2EN4cute5tupleIJNS5_1CILi1EEES8_S8_EEENS6_IJNS7_ILi64EEESA_SA_EEELi512ENS_6half_tEfNS_4arch4Sm90ELb0ELb0ELb0ELb1ELb0ELb1ELb0ELb0ELb0ELb1ELb0ELb0EEENS1_21CollectiveEpilogueFwdINS6_IJSA_NS7_ILi512EEESA_EEES9_SC_SE_Li256ELb1ELb1ELb0ELb0EEENS1_36VarlenDynamicPersistentTileSchedulerILi64ELi64ELi256ELi128ELb0ELb1ELb1ELb0ELb1ELb1EEEEEEEEEvNT_6ParamsE)
        .other          _ZN7cutlass13device_kernelIN5flash11enable_sm90INS1_16FlashAttnFwdSm90INS1_25CollectiveMainloopFwdSm90ILi2EN4cute5tupleIJNS5_1CILi1EEES8_S8_EEENS6_IJNS7_ILi64EEESA_SA_EEELi512ENS_6half_tEfNS_4arch4Sm90ELb0ELb0ELb0ELb1ELb0ELb1ELb0ELb0ELb0ELb1ELb0ELb0EEENS1_21CollectiveEpilogueFwdINS6_IJSA_NS7_ILi512EEESA_EEES9_SC_SE_Li256ELb1ELb1ELb0ELb0EEENS1_36VarlenDynamicPersistentTileSchedulerILi64ELi64ELi256ELi128ELb0ELb1ELb1ELb0ELb1ELb1EEEEEEEEEvNT_6ParamsE,@"STO_CUDA_ENTRY STV_DEFAULT"
_ZN7cutlass13device_kernelIN5flash11enable_sm90INS1_16FlashAttnFwdSm90INS1_25CollectiveMainloopFwdSm90ILi2EN4cute5tupleIJNS5_1CILi1EEES8_S8_EEENS6_IJNS7_ILi64EEESA_SA_EEELi512ENS_6half_tEfNS_4arch4Sm90ELb0ELb0ELb0ELb1ELb0ELb1ELb0ELb0ELb0ELb1ELb0ELb0EEENS1_21CollectiveEpilogueFwdINS6_IJSA_NS7_ILi512EEESA_EEES9_SC_SE_Li256ELb1ELb1ELb0ELb0EEENS1_36VarlenDynamicPersistentTileSchedulerILi64ELi64ELi256ELi128ELb0ELb1ELb1ELb0ELb1ELb1EEEEEEEEEvNT_6ParamsE:
[----:B------:R-:W-:Y:S01]  /*0000*/  LDC R1, c[0x0][0x37c] ;  /* 0x0000df00ff017b82 */ /* 0x000fe20000000800 */
[----:B------:R-:W-:Y:S05]  /*0010*/  EXIT ;  /* 0x000000000000794d */ /* 0x000fea0003800000 */
.L_x_3:
        /* <DEDUP_REMOVED lines=14> */
.L_x_21:


//--------------------- .text._ZN7cutlass13device_kernelIN5flash11enable_sm90INS1_16FlashAttnFwdSm90INS1_25CollectiveMainloopFwdSm90ILi2EN4cute5tupleIJNS5_1CILi1EEES8_S8_EEENS6_IJNS7_ILi64EEESA_SA_EEELi512ENS_6half_tEfNS_4arch4Sm90ELb0ELb0ELb0ELb1ELb0ELb0ELb1ELb0ELb0ELb1ELb0ELb0EEENS1_21CollectiveEpilogueFwdINS6_IJSA_NS7_ILi512EEESA_EEES9_SC_SE_Li256ELb1ELb1ELb0ELb0EEENS1_36VarlenDynamicPersistentTileSchedulerILi64ELi64ELi256ELi128ELb0ELb1ELb1ELb0ELb1ELb1EEEEEEEEEvNT_6ParamsE --------------------------
	.section	.text._ZN7cutlass13device_kernelIN5flash11enable_sm90INS1_16FlashAttnFwdSm90INS1_25CollectiveMainloopFwdSm90ILi2EN4cute5tupleIJNS5_1CILi1EEES8_S8_EEENS6_IJNS7_ILi64EEESA_SA_EEELi512ENS_6half_tEfNS_4arch4Sm90ELb0ELb0ELb0ELb1ELb0ELb0ELb1ELb0ELb0ELb1ELb0ELb0EEENS1_21CollectiveEpilogueFwdINS6_IJSA_NS7_ILi512EEESA_EEES9_SC_SE_Li256ELb1ELb1ELb0ELb0EEENS1_36VarlenDynamicPersistentTileSchedulerILi64ELi64ELi256ELi128ELb0ELb1ELb1ELb0ELb1ELb1EEEEEEEEEvNT_6ParamsE,"ax",@progbits
	.align	128
.text._ZN7cutlass13device_kernelIN5flash11enable_sm90INS1_16FlashAttnFwdSm90INS1_25CollectiveMainloopFwdSm90ILi2EN4cute5tupleIJNS5_1CILi1EEES8_S8_EEENS6_IJNS7_ILi64EEESA_SA_EEELi512ENS_6half_tEfNS_4arch4Sm90ELb0ELb0ELb0ELb1ELb0ELb0ELb1ELb0ELb0ELb1ELb0ELb0EEENS1_21CollectiveEpilogueFwdINS6_IJSA_NS7_ILi512EEESA_EEES9_SC_SE_Li256ELb1ELb1ELb0ELb0EEENS1_36VarlenDynamicPersistentTileSchedulerILi64ELi64ELi256ELi128ELb0ELb1ELb1ELb0ELb1ELb1EEEEEEEEEvNT_6ParamsE:
        .type           _ZN7cutlass13device_kernelIN5flash11enable_sm90INS1_16FlashAttnFwdSm90INS1_25CollectiveMainloopFwdSm90ILi2EN4cute5tupleIJNS5_1CILi1EEES8_S8_EEENS6_IJNS7_ILi64EEESA_SA_EEELi512ENS_6half_tEfNS_4arch4Sm90ELb0ELb0ELb0ELb1ELb0ELb0ELb1ELb0ELb0ELb1ELb0ELb0EEENS1_21CollectiveEpilogueFwdINS6_IJSA_NS7_ILi512EEESA_EEES9_SC_SE_Li256ELb1ELb1ELb0ELb0EEENS1_36VarlenDynamicPersistentTileSchedulerILi64ELi64ELi256ELi128ELb0ELb1ELb1ELb0ELb1ELb1EEEEEEEEEvNT_6ParamsE,@function
        .size           _ZN7cutlass13device_kernelIN5flash11enable_sm90INS1_16FlashAttnFwdSm90INS1_25CollectiveMainloopFwdSm90ILi2EN4cute5tupleIJNS5_1CILi1EEES8_S8_EEENS6_IJNS7_ILi64EEESA_SA_EEELi512ENS_6half_tEfNS_4arch4Sm90ELb0ELb0ELb0ELb1ELb0ELb0ELb1ELb0ELb0ELb1ELb0ELb0EEENS1_21CollectiveEpilogueFwdINS6_IJSA_NS7_ILi512EEESA_EEES9_SC_SE_Li256ELb1ELb1ELb0ELb0EEENS1_36VarlenDynamicPersistentTileSchedulerILi64ELi64ELi256ELi128ELb0ELb1ELb1ELb0ELb1ELb1EEEEEEEEEvNT_6ParamsE,(.L_x_22 - _ZN7cutlass13device_kernelIN5flash11enable_sm90INS1_16FlashAttnFwdSm90INS1_25CollectiveMainloopFwdSm90ILi2EN4cute5tupleIJNS5_1CILi1EEES8_S8_EEENS6_IJNS7_ILi64EEESA_SA_EEELi512ENS_6half_tEfNS_4arch4Sm90ELb0ELb0ELb0ELb1ELb0ELb0ELb1ELb0ELb0ELb1ELb0ELb0EEENS1_21CollectiveEpilogueFwdINS6_IJSA_NS7_ILi512EEESA_EEES9_SC_SE_Li256ELb1ELb1ELb0ELb0EEENS1_36VarlenDynamicPersistentTileSchedulerILi64ELi64ELi256ELi128ELb0ELb1ELb1ELb0ELb1ELb1EEEEEEEEEvNT_6ParamsE)
        .other          _ZN7cutlass13device_kernelIN5flash11enable_sm90INS1_16FlashAttnFwdSm90INS1_25CollectiveMainloopFwdSm90ILi2EN4cute5tupleIJNS5_1CILi1EEES8_S8_EEENS6_IJNS7_ILi64EEESA_SA_EEELi512ENS_6half_tEfNS_4arch4Sm90ELb0ELb0ELb0ELb1ELb0ELb0ELb1ELb0ELb0ELb1ELb0ELb0EEENS1_21CollectiveEpilogueFwdINS6_IJSA_NS7_ILi512EEESA_EEES9_SC_SE_Li256ELb1ELb1ELb0ELb0EEENS1_36VarlenDynamicPersistentTileSchedulerILi64ELi64ELi256ELi128ELb0ELb1ELb1ELb0ELb1ELb1EEEEEEEEEvNT_6ParamsE,@"STO_CUDA_ENTRY STV_DEFAULT"
_ZN7cutlass13device_kernelIN5flash11enable_sm90INS1_16FlashAttnFwdSm90INS1_25CollectiveMainloopFwdSm90ILi2EN4cute5tupleIJNS5_1CILi1EEES8_S8_EEENS6_IJNS7_ILi64EEESA_SA_EEELi512ENS_6half_tEfNS_4arch4Sm90ELb0ELb0ELb0ELb1ELb0ELb0ELb1ELb0ELb0ELb1ELb0ELb0EEENS1_21CollectiveEpilogueFwdINS6_IJSA_NS7_ILi512EEESA_EEES9_SC_SE_Li256ELb1ELb1ELb0ELb0EEENS1_36VarlenDynamicPersistentTileSchedulerILi64ELi64ELi256ELi128ELb0ELb1ELb1ELb0ELb1ELb1EEEEEEEEEvNT_6ParamsE:
[----:B------:R-:W-:Y:S01]  /*0000*/  LDC R1, c[0x0][0x37c] ;  /* 0x0000df00ff017b82 */ /* 0x000fe20000000800 */
[----:B------:R-:W-:Y:S05]  /*0010*/  EXIT ;  /* 0x000000000000794d */ /* 0x000fea0003800000 */
.L_x_4:
        /* <DEDUP_REMOVED lines=14> */
.L_x_22:


//--------------------- .text._ZN7cutlass13device_kernelIN5flash11enable_sm90INS1_16FlashAttnFwdSm90INS1_25CollectiveMainloopFwdSm90ILi2EN4cute5tupleIJNS5_1CILi1EEES8_S8_EEENS6_IJNS7_ILi64EEESA_SA_EEELi512ENS_6half_tEfNS_4arch4Sm90ELb0ELb0ELb0ELb1ELb0ELb1ELb1ELb0ELb0ELb1ELb0ELb0EEENS1_21CollectiveEpilogueFwdINS6_IJSA_NS7_ILi512EEESA_EEES9_SC_SE_Li256ELb1ELb1ELb0ELb0EEENS1_36VarlenDynamicPersistentTileSchedulerILi64ELi64ELi256ELi128ELb0ELb1ELb1ELb0ELb1ELb1EEEEEEEEEvNT_6ParamsE --------------------------
	.section	.text._ZN7cutlass13device_kernelIN5flash11enable_sm90INS1_16FlashAttnFwdSm90INS1_25CollectiveMainloopFwdSm90ILi2EN4cute5tupleIJNS5_1CILi1EEES8_S8_EEENS6_IJNS7_ILi64EEESA_SA_EEELi512ENS_6half_tEfNS_4arch4Sm90ELb0ELb0ELb0ELb1ELb0ELb1ELb1ELb0ELb0ELb1ELb0ELb0EEENS1_21CollectiveEpilogueFwdINS6_IJSA_NS7_ILi512EEESA_EEES9_SC_SE_Li256ELb1ELb1ELb0ELb0EEENS1_36VarlenDynamicPersistentTileSchedulerILi64ELi64ELi256ELi128ELb0ELb1ELb1ELb0ELb1ELb1EEEEEEEEEvNT_6ParamsE,"ax",@progbits
	.align	128
.text._ZN7cutlass13device_kernelIN5flash11enable_sm90INS1_16FlashAttnFwdSm90INS1_25CollectiveMainloopFwdSm90ILi2EN4cute5tupleIJNS5_1CILi1EEES8_S8_EEENS6_IJNS7_ILi64EEESA_SA_EEELi512ENS_6half_tEfNS_4arch4Sm90ELb0ELb0ELb0ELb1ELb0ELb1ELb1ELb0ELb0ELb1ELb0ELb0EEENS1_21CollectiveEpilogueFwdINS6_IJSA_NS7_ILi512EEESA_EEES9_SC_SE_Li256ELb1ELb1ELb0ELb0EEENS1_36VarlenDynamicPersistentTileSchedulerILi64ELi64ELi256ELi128ELb0ELb1ELb1ELb0ELb1ELb1EEEEEEEEEvNT_6ParamsE:
        .type           _ZN7cutlass13device_kernelIN5flash11enable_sm90INS1_16FlashAttnFwdSm90INS1_25CollectiveMainloopFwdSm90ILi2EN4cute5tupleIJNS5_1CILi1EEES8_S8_EEENS6_IJNS7_ILi64EEESA_SA_EEELi512ENS_6half_tEfNS_4arch4Sm90ELb0ELb0ELb0ELb1ELb0ELb1ELb1ELb0ELb0ELb1ELb0ELb0EEENS1_21CollectiveEpilogueFwdINS6_IJSA_NS7_ILi512EEESA_EEES9_SC_SE_Li256ELb1ELb1ELb0ELb0EEENS1_36VarlenDynamicPersistentTileSchedulerILi64ELi64ELi256ELi128ELb0ELb1ELb1ELb0ELb1ELb1EEEEEEEEEvNT_6ParamsE,@function
        .size           _ZN7cutlass13device_kernelIN5flash11enable_sm90INS1_16FlashAttnFwdSm90INS1_25CollectiveMainloopFwdSm90ILi2EN4cute5tupleIJNS5_1CILi1EEES8_S8_EEENS6_IJNS7_ILi64EEESA_SA_EEELi512ENS_6half_tEfNS_4arch4Sm90ELb0ELb0ELb0ELb1ELb0ELb1ELb1ELb0ELb0ELb1ELb0ELb0EEENS1_21CollectiveEpilogueFwdINS6_IJSA_NS7_ILi512EEESA_EEES9_SC_SE_Li256ELb1ELb1ELb0ELb0EEENS1_36VarlenDynamicPersistentTileSchedulerILi64ELi64ELi256ELi128ELb0ELb1ELb1ELb0ELb1ELb1EEEEEEEEEvNT_6ParamsE,(.L_x_23 - _ZN7cutlass13device_kernelIN5flash11enable_sm90INS1_16FlashAttnFwdSm90INS1_25CollectiveMainloopFwdSm90ILi2EN4cute5tupleIJNS5_1CILi1EEES8_S8_EEENS6_IJNS7_ILi64EEESA_SA_EEELi512ENS_6half_tEfNS_4arch4Sm90ELb0ELb0ELb0ELb1ELb0ELb1ELb1ELb0ELb0ELb1ELb0ELb0EEENS1_21CollectiveEpilogueFwdINS6_IJSA_NS7_ILi512EEESA_EEES9_SC_SE_Li256ELb1ELb1ELb0ELb0EEENS1_36VarlenDynamicPersistentTileSchedulerILi64ELi64ELi256ELi128ELb0ELb1ELb1ELb0ELb1ELb1EEEEEEEEEvNT_6ParamsE)
        .other          _ZN7cutlass13device_kernelIN5flash11enable_sm90INS1_16FlashAttnFwdSm90INS1_25CollectiveMainloopFwdSm90ILi2EN4cute5tupleIJNS5_1CILi1EEES8_S8_EEENS6_IJNS7_ILi64EEESA_SA_EEELi512ENS_6half_tEfNS_4arch4Sm90ELb0ELb0ELb0ELb1ELb0ELb1ELb1ELb0ELb0ELb1ELb0ELb0EEENS1_21CollectiveEpilogueFwdINS6_IJSA_NS7_ILi512EEESA_EEES9_SC_SE_Li256ELb1ELb1ELb0ELb0EEENS1_36VarlenDynamicPersistentTileSchedulerILi64ELi64ELi256ELi128ELb0ELb1ELb1ELb0ELb1ELb1EEEEEEEEEvNT_6ParamsE,@"STO_CUDA_ENTRY STV_DEFAULT"
_ZN7cutlass13device_kernelIN5flash11enable_sm90INS1_16FlashAttnFwdSm90INS1_25CollectiveMainloopFwdSm90ILi2EN4cute5tupleIJNS5_1CILi1EEES8_S8_EEENS6_IJNS7_ILi64EEESA_SA_EEELi512ENS_6half_tEfNS_4arch4Sm90ELb0ELb0ELb0ELb1ELb0ELb1ELb1ELb0ELb0ELb1ELb0ELb0EEENS1_21CollectiveEpilogueFwdINS6_IJSA_NS7_ILi512EEESA_EEES9_SC_SE_Li256ELb1ELb1ELb0ELb0EEENS1_36VarlenDynamicPersistentTileSchedulerILi64ELi64ELi256ELi128ELb0ELb1ELb1ELb0ELb1ELb1EEEEEEEEEvNT_6ParamsE:
[----:B------:R-:W-:Y:S01]  /*0000*/  LDC R1, c[0x0][0x37c] ;  /* 0x0000df00ff017b82 */ /* 0x000fe20000000800 */
[----:B------:R-:W-:Y:S05]  /*0010*/  EXIT ;  /* 0x000000000000794d */ /* 0x000fea0003800000 */
.L_x_5:
        /* <DEDUP_REMOVED lines=14> */
.L_x_23:


//--------------------- .text._ZN7cutlass13device_kernelIN5flash11enable_sm90INS1_16FlashAttnFwdSm90INS1_25CollectiveMainloopFwdSm90ILi2EN4cute5tupleIJNS5_1CILi1EEES8_S8_EEENS6_IJNS7_ILi64EEESA_SA_EEELi512ENS_6half_tEfNS_4arch4Sm90ELb0ELb1ELb0ELb0ELb0ELb0ELb0ELb0ELb0ELb1ELb0ELb0EEENS1_21CollectiveEpilogueFwdINS6_IJSA_NS7_ILi512EEESA_EEES9_SC_SE_Li256ELb0ELb1ELb0ELb0EEENS1_30DynamicPersistentTileSchedulerILi256ELi128ELb0ELb1ELb1EEEEEEEEEvNT_6ParamsE --------------------------
	.section	.text._ZN7cutlass13device_kernelIN5flash11enable_sm90INS1_16FlashAttnFwdSm90INS1_25CollectiveMainloopFwdSm90ILi2EN4cute5tupleIJNS5_1CILi1EEES8_S8_EEENS6_IJNS7_ILi64EEESA_SA_EEELi512ENS_6half_tEfNS_4arch4Sm90ELb0ELb1ELb0ELb0ELb0ELb0ELb0ELb0ELb0ELb1ELb0ELb0EEENS1_21CollectiveEpilogueFwdINS6_IJSA_NS7_ILi512EEESA_EEES9_SC_SE_Li256ELb0ELb1ELb0ELb0EEENS1_30DynamicPersistentTileSchedulerILi256ELi128ELb0ELb1ELb1EEEEEEEEEvNT_6ParamsE,"ax",@progbits
	.align	128
.text._ZN7cutlass13device_kernelIN5flash11enable_sm90INS1_16FlashAttnFwdSm90INS1_25CollectiveMainloopFwdSm90ILi2EN4cute5tupleIJNS5_1CILi1EEES8_S8_EEENS6_IJNS7_ILi64EEESA_SA_EEELi512ENS_6half_tEfNS_4arch4Sm90ELb0ELb1ELb0ELb0ELb0ELb0ELb0ELb0ELb0ELb1ELb0ELb0EEENS1_21CollectiveEpilogueFwdINS6_IJSA_NS7_ILi512EEESA_EEES9_SC_SE_Li256ELb0ELb1ELb0ELb0EEENS1_30DynamicPersistentTileSchedulerILi256ELi128ELb0ELb1ELb1EEEEEEEEEvNT_6ParamsE:
        .type           _ZN7cutlass13device_kernelIN5flash11enable_sm90INS1_16FlashAttnFwdSm90INS1_25CollectiveMainloopFwdSm90ILi2EN4cute5tupleIJNS5_1CILi1EEES8_S8_EEENS6_IJNS7_ILi64EEESA_SA_EEELi512ENS_6half_tEfNS_4arch4Sm90ELb0ELb1ELb0ELb0ELb0ELb0ELb0ELb0ELb0ELb1ELb0ELb0EEENS1_21CollectiveEpilogueFwdINS6_IJSA_NS7_ILi512EEESA_EEES9_SC_SE_Li256ELb0ELb1ELb0ELb0EEENS1_30DynamicPersistentTileSchedulerILi256ELi128ELb0ELb1ELb1EEEEEEEEEvNT_6ParamsE,@function
        .size           _ZN7cutlass13device_kernelIN5flash11enable_sm90INS1_16FlashAttnFwdSm90INS1_25CollectiveMainloopFwdSm90ILi2EN4cute5tupleIJNS5_1CILi1EEES8_S8_EEENS6_IJNS7_ILi64EEESA_SA_EEELi512ENS_6half_tEfNS_4arch4Sm90ELb0ELb1ELb0ELb0ELb0ELb0ELb0ELb0ELb0ELb1ELb0ELb0EEENS1_21CollectiveEpilogueFwdINS6_IJSA_NS7_ILi512EEESA_EEES9_SC_SE_Li256ELb0ELb1ELb0ELb0EEENS1_30DynamicPersistentTileSchedulerILi256ELi128ELb0ELb1ELb1EEEEEEEEEvNT_6ParamsE,(.L_x_24 - _ZN7cutlass13device_kernelIN5flash11enable_sm90INS1_16FlashAttnFwdSm90INS1_25CollectiveMainloopFwdSm90ILi2EN4cute5tupleIJNS5_1CILi1EEES8_S8_EEENS6_IJNS7_ILi64EEESA_SA_EEELi512ENS_6half_tEfNS_4arch4Sm90ELb0ELb1ELb0ELb0ELb0ELb0ELb0ELb0ELb0ELb1ELb0ELb0EEENS1_21CollectiveEpilogueFwdINS6_IJSA_NS7_ILi512EEESA_EEES9_SC_SE_Li256ELb0ELb1ELb0ELb0EEENS1_30DynamicPersistentTileSchedulerILi256ELi128ELb0ELb1ELb1EEEEEEEEEvNT_6ParamsE)
        .other          _ZN7cutlass13device_kernelIN5flash11enable_sm90INS1_16FlashAttnFwdSm90INS1_25CollectiveMainloopFwdSm90ILi2EN4cute5tupleIJNS5_1CILi1EEES8_S8_EEENS6_IJNS7_ILi64EEESA_SA_EEELi512ENS_6half_tEfNS_4arch4Sm90ELb0ELb1ELb0ELb0ELb0ELb0ELb0ELb0ELb0ELb1ELb0ELb0EEENS1_21CollectiveEpilogueFwdINS6_IJSA_NS7_ILi512EEESA_EEES9_SC_SE_Li256ELb0ELb1ELb0ELb0EEENS1_30DynamicPersistentTileSchedulerILi256ELi128ELb0ELb1ELb1EEEEEEEEEvNT_6ParamsE,@"STO_CUDA_ENTRY STV_DEFAULT"
_ZN7cutlass13device_kernelIN5flash11enable_sm90INS1_16FlashAttnFwdSm90INS1_25CollectiveMainloopFwdSm90ILi2EN4cute5tupleIJNS5_1CILi1EEES8_S8_EEENS6_IJNS7_ILi64EEESA_SA_EEELi512ENS_6half_tEfNS_4arch4Sm90ELb0ELb1ELb0ELb0ELb0ELb0ELb0ELb0ELb0ELb1ELb0ELb0EEENS1_21CollectiveEpilogueFwdINS6_IJSA_NS7_ILi512EEESA_EEES9_SC_SE_Li256ELb0ELb1ELb0ELb0EEENS1_30DynamicPersistentTileSchedulerILi256ELi128ELb0ELb1ELb1EEEEEEEEEvNT_6ParamsE:
[----:B------:R-:W-:Y:S01]  /*0000*/  LDC R1, c[0x0][0x37c] ;  /* 0x0000df00ff017b82 */ /* 0x000fe20000000800 */
[----:B------:R-:W-:Y:S05]  /*0010*/  EXIT ;  /* 0x000000000000794d */ /* 0x000fea0003800000 */
.L_x_6:
        /* <DEDUP_REMOVED lines=14> */
.L_x_24:


//--------------------- .text._ZN7cutlass13device_kernelIN5flash11enable_sm90INS1_16FlashAttnFwdSm90INS1_25CollectiveMainloopFwdSm90ILi2EN4cute5tupleIJNS5_1CILi1EEES8_S8_EEENS6_IJNS7_ILi64EEESA_SA_EEELi512ENS_6half_tEfNS_4arch4Sm90ELb0ELb1ELb0ELb0ELb0ELb0ELb1ELb0ELb0ELb1ELb0ELb0EEENS1_21CollectiveEpilogueFwdINS6_IJSA_NS7_ILi512EEESA_EEES9_SC_SE_Li256ELb0ELb1ELb0ELb0EEENS1_30DynamicPersistentTileSchedulerILi256ELi128ELb0ELb1ELb1EEEEEEEEEvNT_6ParamsE --------------------------
	.section	.text._ZN7cutlass13device_kernelIN5flash11enable_sm90INS1_16FlashAttnFwdSm90INS1_25CollectiveMainloopFwdSm90ILi2EN4cute5tupleIJNS5_1CILi1EEES8_S8_EEENS6_IJNS7_ILi64EEESA_SA_EEELi512ENS_6half_tEfNS_4arch4Sm90ELb0ELb1ELb0ELb0ELb0ELb0ELb1ELb0ELb0ELb1ELb0ELb0EEENS1_21CollectiveEpilogueFwdINS6_IJSA_NS7_ILi512EEESA_EEES9_SC_SE_Li256ELb0ELb1ELb0ELb0EEENS1_30DynamicPersistentTileSchedulerILi256ELi128ELb0ELb1ELb1EEEEEEEEEvNT_6ParamsE,"ax",@progbits
	.align	128
.text._ZN7cutlass13device_kernelIN5flash11enable_sm90INS1_16FlashAttnFwdSm90INS1_25CollectiveMainloopFwdSm90ILi2EN4cute5tupleIJNS5_1CILi1EEES8_S8_EEENS6_IJNS7_ILi64EEESA_SA_EEELi512ENS_6half_tEfNS_4arch4Sm90ELb0ELb1ELb0ELb0ELb0ELb0ELb1ELb0ELb0ELb1ELb0ELb0EEENS1_21CollectiveEpilogueFwdINS6_IJSA_NS7_ILi512EEESA_EEES9_SC_SE_Li256ELb0ELb1ELb0ELb0EEENS1_30DynamicPersistentTileSchedulerILi256ELi128ELb0ELb1ELb1EEEEEEEEEvNT_6ParamsE:
        .type           _ZN7cutlass13device_kernelIN5flash11enable_sm90INS1_16FlashAttnFwdSm90INS1_25CollectiveMainloopFwdSm90ILi2EN4cute5tupleIJNS5_1CILi1EEES8_S8_EEENS6_IJNS7_ILi64EEESA_SA_EEELi512ENS_6half_tEfNS_4arch4Sm90ELb0ELb1ELb0ELb0ELb0ELb0ELb1ELb0ELb0ELb1ELb0ELb0EEENS1_21CollectiveEpilogueFwdINS6_IJSA_NS7_ILi512EEESA_EEES9_SC_SE_Li256ELb0ELb1ELb0ELb0EEENS1_30DynamicPersistentTileSchedulerILi256ELi128ELb0ELb1ELb1EEEEEEEEEvNT_6ParamsE,@function
        .size           _ZN7cutlass13device_kernelIN5flash11enable_sm90INS1_16FlashAttnFwdSm90INS1_25CollectiveMainloopFwdSm90ILi2EN4cute5tupleIJNS5_1CILi1EEES8_S8_EEENS6_IJNS7_ILi64EEESA_SA_EEELi512ENS_6half_tEfNS_4arch4Sm90ELb0ELb1ELb0ELb0ELb0ELb0ELb1ELb0ELb0ELb1ELb0ELb0EEENS1_21CollectiveEpilogueFwdINS6_IJSA_NS7_ILi512EEESA_EEES9_SC_SE_Li256ELb0ELb1ELb0ELb0EEENS1_30DynamicPersistentTileSchedulerILi256ELi128ELb0ELb1ELb1EEEEEEEEEvNT_6ParamsE,(.L_x_25 - _ZN7cutlass13device_kernelIN5flash11enable_sm90INS1_16FlashAttnFwdSm90INS1_25CollectiveMainloopFwdSm90ILi2EN4cute5tupleIJNS5_1CILi1EEES8_S8_EEENS6_IJNS7_ILi64EEESA_SA_EEELi512ENS_6half_tEfNS_4arch4Sm90ELb0ELb1ELb0ELb0ELb0ELb0ELb1ELb0ELb0ELb1ELb0ELb0EEENS1_21CollectiveEpilogueFwdINS6_IJSA_NS7_ILi512EEESA_EEES9_SC_SE_Li256ELb0ELb1ELb0ELb0EEENS1_30DynamicPersistentTileSchedulerILi256ELi128ELb0ELb1ELb1EEEEEEEEEvNT_6ParamsE)
        .other          _ZN7cutlass13device_kernelIN5flash11enable_sm90INS1_16FlashAttnFwdSm90INS1_25CollectiveMainloopFwdSm90ILi2EN4cute5tupleIJNS5_1CILi1EEES8_S8_EEENS6_IJNS7_ILi64EEESA_SA_EEELi512ENS_6half_tEfNS_4arch4Sm90ELb0ELb1ELb0ELb0ELb0ELb0ELb1ELb0ELb0ELb1ELb0ELb0EEENS1_21CollectiveEpilogueFwdINS6_IJSA_NS7_ILi512EEESA_EEES9_SC_SE_Li256ELb0ELb1ELb0ELb0EEENS1_30DynamicPersistentTileSchedulerILi256ELi128ELb0ELb1ELb1EEEEEEEEEvNT_6ParamsE,@"STO_CUDA_ENTRY STV_DEFAULT"
_ZN7cutlass13device_kernelIN5flash11enable_sm90INS1_16FlashAttnFwdSm90INS1_25CollectiveMainloopFwdSm90ILi2EN4cute5tupleIJNS5_1CILi1EEES8_S8_EEENS6_IJNS7_ILi64EEESA_SA_EEELi512ENS_6half_tEfNS_4arch4Sm90ELb0ELb1ELb0ELb0ELb0ELb0ELb1ELb0ELb0ELb1ELb0ELb0EEENS1_21CollectiveEpilogueFwdINS6_IJSA_NS7_ILi512EEESA_EEES9_SC_SE_Li256ELb0ELb1ELb0ELb0EEENS1_30DynamicPersistentTileSchedulerILi256ELi128ELb0ELb1ELb1EEEEEEEEEvNT_6ParamsE:
[----:B------:R-:W-:Y:S01]  /*0000*/  LDC R1, c[0x0][0x37c] ;  /* 0x0000df00ff017b82 */ /* 0x000fe20000000800 */
[----:B------:R-:W-:Y:S05]  /*0010*/  EXIT ;  /* 0x000000000000794d */ /* 0x000fea0003800000 */
.L_x_7:
        /* <DEDUP_REMOVED lines=14> */
.L_x_25:


//--------------------- .text._ZN7cutlass13device_kernelIN5flash11enable_sm90INS1_16FlashAttnFwdSm90INS1_25CollectiveMainloopFwdSm90ILi2EN4cute5tupleIJNS5_1CILi1EEES8_S8_EEENS6_IJNS7_ILi64EEESA_SA_EEELi512ENS_6half_tEfNS_4arch4Sm90ELb0ELb1ELb0ELb1ELb0ELb0ELb0ELb0ELb0ELb1ELb0ELb0EEENS1_21CollectiveEpilogueFwdINS6_IJSA_NS7_ILi512EEESA_EEES9_SC_SE_Li256ELb1ELb1ELb0ELb0EEENS1_36VarlenDynamicPersistentTileSchedulerILi64ELi64ELi256ELi128ELb0ELb1ELb1ELb1ELb0ELb1EEEEEEEEEvNT_6ParamsE --------------------------
	.section	.text._ZN7cutlass13device_kernelIN5flash11enable_sm90INS1_16FlashAttnFwdSm90INS1_25CollectiveMainloopFwdSm90ILi2EN4cute5tupleIJNS5_1CILi1EEES8_S8_EEENS6_IJNS7_ILi64EEESA_SA_EEELi512ENS_6half_tEfNS_4arch4Sm90ELb0ELb1ELb0ELb1ELb0ELb0ELb0ELb0ELb0ELb1ELb0ELb0EEENS1_21CollectiveEpilogueFwdINS6_IJSA_NS7_ILi512EEESA_EEES9_SC_SE_Li256ELb1ELb1ELb0ELb0EEENS1_36VarlenDynamicPersistentTileSchedulerILi64ELi64ELi256ELi128ELb0ELb1ELb1ELb1ELb0ELb1EEEEEEEEEvNT_6ParamsE,"ax",@progbits
	.align	128
.text._ZN7cutlass13device_kernelIN5flash11enable_sm90INS1_16FlashAttnFwdSm90INS1_25CollectiveMainloopFwdSm90ILi2EN4cute5tupleIJNS5_1CILi1EEES8_S8_EEENS6_IJNS7_ILi64EEESA_SA_EEELi512ENS_6half_tEfNS_4arch4Sm90ELb0ELb1ELb0ELb1ELb0ELb0ELb0ELb0ELb0ELb1ELb0ELb0EEENS1_21CollectiveEpilogueFwdINS6_IJSA_NS7_ILi512EEESA_EEES9_SC_SE_Li256ELb1ELb1ELb0ELb0EEENS1_36VarlenDynamicPersistentTileSchedulerILi64ELi64ELi256ELi128ELb0ELb1ELb1ELb1ELb0ELb1EEEEEEEEEvNT_6ParamsE:
        .type           _ZN7cutlass13device_kernelIN5flash11enable_sm90INS1_16FlashAttnFwdSm90INS1_25CollectiveMainloopFwdSm90ILi2EN4cute5tupleIJNS5_1CILi1EEES8_S8_EEENS6_IJNS7_ILi64EEESA_SA_EEELi512ENS_6half_tEfNS_4arch4Sm90ELb0ELb1ELb0ELb1ELb0ELb0ELb0ELb0ELb0ELb1ELb0ELb0EEENS1_21CollectiveEpilogueFwdINS6_IJSA_NS7_ILi512EEESA_EEES9_SC_SE_Li256ELb1ELb1ELb0ELb0EEENS1_36VarlenDynamicPersistentTileSchedulerILi64ELi64ELi256ELi128ELb0ELb1ELb1ELb1ELb0ELb1EEEEEEEEEvNT_6ParamsE,@function
        .size           _ZN7cutlass13device_kernelIN5flash11enable_sm90INS1_16FlashAttnFwdSm90INS1_25CollectiveMainloopFwdSm90ILi2EN4cute5tupleIJNS5_1CILi1EEES8_S8_EEENS6_IJNS7_ILi64EEESA_SA_EEELi512ENS_6half_tEfNS_4arch4Sm90ELb0ELb1ELb0ELb1ELb0ELb0ELb0ELb0ELb0ELb1ELb0ELb0EEENS1_21CollectiveEpilogueFwdINS6_IJSA_NS7_ILi512EEESA_EEES9_SC_SE_Li256ELb1ELb1ELb0ELb0EEENS1_36VarlenDynamicPersistentTileSchedulerILi64ELi64ELi256ELi128ELb0ELb1ELb1ELb1ELb0ELb1EEEEEEEEEvNT_6ParamsE,(.L_x_26 - _ZN7cutlass13device_kernelIN5flash11enable_sm90INS1_16FlashAttnFwdSm90INS1_25CollectiveMainloopFwdSm90ILi2EN4cute5tupleIJNS5_1CILi1EEES8_S8_EEENS6_IJNS7_ILi64EEESA_SA_EEELi512ENS_6half_tEfNS_4arch4Sm90ELb0ELb1ELb0ELb1ELb0ELb0ELb0ELb0ELb0ELb1ELb0ELb0EEENS1_21CollectiveEpilogueFwdINS6_IJSA_NS7_ILi512EEESA_EEES9_SC_SE_Li256ELb1ELb1ELb0ELb0EEENS1_36VarlenDynamicPersistentTileSchedulerILi64ELi64ELi256ELi128ELb0ELb1ELb1ELb1ELb0ELb1EEEEEEEEEvNT_6ParamsE)
        .other          _ZN7cutlass13device_kernelIN5flash11enable_sm90INS1_16FlashAttnFwdSm90INS1_25CollectiveMainloopFwdSm90ILi2EN4cute5tupleIJNS5_1CILi1EEES8_S8_EEENS6_IJNS7_ILi64EEESA_SA_EEELi512ENS_6half_tEfNS_4arch4Sm90ELb0ELb1ELb0ELb1ELb0ELb0ELb0ELb0ELb0ELb1ELb0ELb0EEENS1_21CollectiveEpilogueFwdINS6_IJSA_NS7_ILi512EEESA_EEES9_SC_SE_Li256ELb1ELb1ELb0ELb0EEENS1_36VarlenDynamicPersistentTileSchedulerILi64ELi64ELi256ELi128ELb0ELb1ELb1ELb1ELb0ELb1EEEEEEEEEvNT_6ParamsE,@"STO_CUDA_ENTRY STV_DEFAULT"
_ZN7cutlass13device_kernelIN5flash11enable_sm90INS1_16FlashAttnFwdSm90INS1_25CollectiveMainloopFwdSm90ILi2EN4cute5tupleIJNS5_1CILi1EEES8_S8_EEENS6_IJNS7_ILi64EEESA_SA_EEELi512ENS_6half_tEfNS_4arch4Sm90ELb0ELb1ELb0ELb1ELb0ELb0ELb0ELb0ELb0ELb1ELb0ELb0EEENS1_21CollectiveEpilogueFwdINS6_IJSA_NS7_ILi512EEESA_EEES9_SC_SE_Li256ELb1ELb1ELb0ELb0EEENS1_36VarlenDynamicPersistentTileSchedulerILi64ELi64ELi256ELi128ELb0ELb1ELb1ELb1ELb0ELb1EEEEEEEEEvNT_6ParamsE:
[----:B------:R-:W-:Y:S01]  /*0000*/  LDC R1, c[0x0][0x37c] ;  /* 0x0000df00ff017b82 */ /* 0x000fe20000000800 */
[----:B------:R-:W-:Y:S05]  /*0010*/  EXIT ;  /* 0x000000000000794d */ /* 0x000fea0003800000 */
.L_x_8:
        /* <DEDUP_REMOVED lines=14> */
.L_x_26:


//--------------------- .text._ZN7cutlass13device_kernelIN5flash11enable_sm90INS1_16FlashAttnFwdSm90INS1_25CollectiveMainloopFwdSm90ILi2EN4cute5tupleIJNS5_1CILi1EEES8_S8_EEENS6_IJNS7_ILi64EEESA_SA_EEELi512ENS_6half_tEfNS_4arch4Sm90ELb0ELb1ELb0ELb1ELb0ELb1ELb0ELb0ELb0ELb1ELb0ELb0EEENS1_21CollectiveEpilogueFwdINS6_IJSA_NS7_ILi512EEESA_EEES9_SC_SE_Li256ELb1ELb1ELb0ELb0EEENS1_36VarlenDynamicPersistentTileSchedulerILi64ELi64ELi256ELi128ELb0ELb1ELb1ELb1ELb0ELb1EEEEEEEEEvNT_6ParamsE --------------------------
	.section	.text._ZN7cutlass13device_kernelIN5flash11enable_sm90INS1_16FlashAttnFwdSm90INS1_25CollectiveMainloopFwdSm90ILi2EN4cute5tupleIJNS5_1CILi1EEES8_S8_EEENS6_IJNS7_ILi64EEESA_SA_EEELi512ENS_6half_tEfNS_4arch4Sm90ELb0ELb1ELb0ELb1ELb0ELb1ELb0ELb0ELb0ELb1ELb0ELb0EEENS1_21CollectiveEpilogueFwdINS6_IJSA_NS7_ILi512EEESA_EEES9_SC_SE_Li256ELb1ELb1ELb0ELb0EEENS1_36VarlenDynamicPersistentTileSchedulerILi64ELi64ELi256ELi128ELb0ELb1ELb1ELb1ELb0ELb1EEEEEEEEEvNT_6ParamsE,"ax",@progbits
	.align	128
.text._ZN7cutlass13device_kernelIN5flash11enable_sm90INS1_16FlashAttnFwdSm90INS1_25CollectiveMainloopFwdSm90ILi2EN4cute5tupleIJNS5_1CILi1EEES8_S8_EEENS6_IJNS7_ILi64EEESA_SA_EEELi512ENS_6half_tEfNS_4arch4Sm90ELb0ELb1ELb0ELb1ELb0ELb1ELb0ELb0ELb0ELb1ELb0ELb0EEENS1_21CollectiveEpilogueFwdINS6_IJSA_NS7_ILi512EEESA_EEES9_SC_SE_Li256ELb1ELb1ELb0ELb0EEENS1_36VarlenDynamicPersistentTileSchedulerILi64ELi64ELi256ELi128ELb0ELb1ELb1ELb1ELb0ELb1EEEEEEEEEvNT_6ParamsE:
        .type           _ZN7cutlass13device_kernelIN5flash11enable_sm90INS1_16FlashAttnFwdSm90INS1_25CollectiveMainloopFwdSm90ILi2EN4cute5tupleIJNS5_1CILi1EEES8_S8_EEENS6_IJNS7_ILi64EEESA_SA_EEELi512ENS_6half_tEfNS_4arch4Sm90ELb0ELb1ELb0ELb1ELb0ELb1ELb0ELb0ELb0ELb1ELb0ELb0EEENS1_21CollectiveEpilogueFwdINS6_IJSA_NS7_ILi512EEESA_EEES9_SC_SE_Li256ELb1ELb1ELb0ELb0EEENS1_36VarlenDynamicPersistentTileSchedulerILi64ELi64ELi256ELi128ELb0ELb1ELb1ELb1ELb0ELb1EEEEEEEEEvNT_6ParamsE,@function
        .size           _ZN7cutlass13device_kernelIN5flash11enable_sm90INS1_16FlashAttnFwdSm90INS1_25CollectiveMainloopFwdSm90ILi2EN4cute5tupleIJNS5_1CILi1EEES8_S8_EEENS6_IJNS7_ILi64EEESA_SA_EEELi512ENS_6half_tEfNS_4arch4Sm90ELb0ELb1ELb0ELb1ELb0ELb1ELb0ELb0ELb0ELb1ELb0ELb0EEENS1_21CollectiveEpilogueFwdINS6_IJSA_NS7_ILi512EEESA_EEES9_SC_SE_Li256ELb1ELb1ELb0ELb0EEENS1_36VarlenDynamicPersistentTileSchedulerILi64ELi64ELi256ELi128ELb0ELb1ELb1ELb1ELb0ELb1EEEEEEEEEvNT_6ParamsE,(.L_x_27 - _ZN7cutlass13device_kernelIN5flash11enable_sm90INS1_16FlashAttnFwdSm90INS1_25CollectiveMainloopFwdSm90ILi2EN4cute5tupleIJNS5_1CILi1EEES8_S8_EEENS6_IJNS7_ILi64EEESA_SA_EEELi512ENS_6half_tEfNS_4arch4Sm90ELb0ELb1ELb0ELb1ELb0ELb1ELb0ELb0ELb0ELb1ELb0ELb0EEENS1_21CollectiveEpilogueFwdINS6_IJSA_NS7_ILi512EEESA_EEES9_SC_SE_Li256ELb1ELb1ELb0ELb0EEENS1_36VarlenDynamicPersistentTileSchedulerILi64ELi64ELi256ELi128ELb0ELb1ELb1ELb1ELb0ELb1EEEEEEEEEvNT_6ParamsE)
        .other          _ZN7cutlass13device_kernelIN5flash11enable_sm90INS1_16FlashAttnFwdSm90INS1_25CollectiveMainloopFwdSm90ILi2EN4cute5tupleIJNS5_1CILi1EEES8_S8_EEENS6_IJNS7_ILi64EEESA_SA_EEELi512ENS_6half_tEfNS_4arch4Sm90ELb0ELb1ELb0ELb1ELb0ELb1ELb0ELb0ELb0ELb1ELb0ELb0EEENS1_21CollectiveEpilogueFwdINS6_IJSA_NS7_ILi512EEESA_EEES9_SC_SE_Li256ELb1ELb1ELb0ELb0EEENS1_36VarlenDynamicPersistentTileSchedulerILi64ELi64ELi256ELi128ELb0ELb1ELb1ELb1ELb0ELb1EEEEEEEEEvNT_6ParamsE,@"STO_CUDA_ENTRY STV_DEFAULT"
_ZN7cutlass13device_kernelIN5flash11enable_sm90INS1_16FlashAttnFwdSm90INS1_25CollectiveMainloopFwdSm90ILi2EN4cute5tupleIJNS5_1CILi1EEES8_S8_EEENS6_IJNS7_ILi64EEESA_SA_EEELi512ENS_6half_tEfNS_4arch4Sm90ELb0ELb1ELb0ELb1ELb0ELb1ELb0ELb0ELb0ELb1ELb0ELb0EEENS1_21CollectiveEpilogueFwdINS6_IJSA_NS7_ILi512EEESA_EEES9_SC_SE_Li256ELb1ELb1ELb0ELb0EEENS1_36VarlenDynamicPersistentTileSchedulerILi64ELi64ELi256ELi128ELb0ELb1ELb1ELb1ELb0ELb1EEEEEEEEEvNT_6ParamsE:
[----:B------:R-:W-:Y:S01]  /*0000*/  LDC R1, c[0x0][0x37c] ;  /* 0x0000df00ff017b82 */ /* 0x000fe20000000800 */
[----:B------:R-:W-:Y:S05]  /*0010*/  EXIT ;  /* 0x000000000000794d */ /* 0x000fea0003800000 */
.L_x_9:
        /* <DEDUP_REMOVED lines=14> */
.L_x_27:


//--------------------- .text._ZN7cutlass13device_kernelIN5flash11enable_sm90INS1_16FlashAttnFwdSm90INS1_25CollectiveMainloopFwdSm90ILi2EN4cute5tupleIJNS5_1CILi1EEES8_S8_EEENS6_IJNS7_ILi64EEESA_SA_EEELi512ENS_6half_tEfNS_4arch4Sm90ELb0ELb1ELb0ELb1ELb0ELb0ELb1ELb0ELb0ELb1ELb0ELb0EEENS1_21CollectiveEpilogueFwdINS6_IJSA_NS7_ILi512EEESA_EEES9_SC_SE_Li256ELb1ELb1ELb0ELb0EEENS1_36VarlenDynamicPersistentTileSchedulerILi64ELi64ELi256ELi128ELb0ELb1ELb1ELb1ELb0ELb1EEEEEEEEEvNT_6ParamsE --------------------------
	.section	.text._ZN7cutlass13device_kernelIN5flash11enable_sm90INS1_16FlashAttnFwdSm90INS1_25CollectiveMainloopFwdSm90ILi2EN4cute5tupleIJNS5_1CILi1EEES8_S8_EEENS6_IJNS7_ILi64EEESA_SA_EEELi512ENS_6half_tEfNS_4arch4Sm90ELb0ELb1ELb0ELb1ELb0ELb0ELb1ELb0ELb0ELb1ELb0ELb0EEENS1_21CollectiveEpilogueFwdINS6_IJSA_NS7_ILi512EEESA_EEES9_SC_SE_Li256ELb1ELb1ELb0ELb0EEENS1_36VarlenDynamicPersistentTileSchedulerILi64ELi64ELi256ELi128ELb0ELb1ELb1ELb1ELb0ELb1EEEEEEEEEvNT_6ParamsE,"ax",@progbits
	.align	128
.text._ZN7cutlass13device_kernelIN5flash11enable_sm90INS1_16FlashAttnFwdSm90INS1_25CollectiveMainloopFwdSm90ILi2EN4cute5tupleIJNS5_1CILi1EEES8_S8_EEENS6_IJNS7_ILi64EEESA_SA_EEELi512ENS_6half_tEfNS_4arch4Sm90ELb0ELb1ELb0ELb1ELb0ELb0ELb1ELb0ELb0ELb1ELb0ELb0EEENS1_21CollectiveEpilogueFwdINS6_IJSA_NS7_ILi512EEESA_EEES9_SC_SE_Li256ELb1ELb1ELb0ELb0EEENS1_36VarlenDynamicPersistentTileSchedulerILi64ELi64ELi256ELi128ELb0ELb1ELb1ELb1ELb0ELb1EEEEEEEEEvNT_6ParamsE:
        .type           _ZN7cutlass13device_kernelIN5flash11enable_sm90INS1_16FlashAttnFwdSm90INS1_25CollectiveMainloopFwdSm90ILi2EN4cute5tupleIJNS5_1CILi1EEES8_S8_EEENS6_IJNS7_ILi64EEESA_SA_EEELi512ENS_6half_tEfNS_4arch4Sm90ELb0ELb1ELb0ELb1ELb0ELb0ELb1ELb0ELb0ELb1ELb0ELb0EEENS1_21CollectiveEpilogueFwdINS6_IJSA_NS7_ILi512EEESA_EEES9_SC_SE_Li256ELb1ELb1ELb0ELb0EEENS1_36VarlenDynamicPersistentTileSchedulerILi64ELi64ELi256ELi128ELb0ELb1ELb1ELb1ELb0ELb1EEEEEEEEEvNT_6ParamsE,@function
        .size           _ZN7cutlass13device_kernelIN5flash11enable_sm90INS1_16FlashAttnFwdSm90INS1_25CollectiveMainloopFwdSm90ILi2EN4cute5tupleIJNS5_1CILi1EEES8_S8_EEENS6_IJNS7_ILi64EEESA_SA_EEELi512ENS_6half_tEfNS_4arch4Sm90ELb0ELb1ELb0ELb1ELb0ELb0ELb1ELb0ELb0ELb1ELb0ELb0EEENS1_21CollectiveEpilogueFwdINS6_IJSA_NS7_ILi512EEESA_EEES9_SC_SE_Li256ELb1ELb1ELb0ELb0EEENS1_36VarlenDynamicPersistentTileSchedulerILi64ELi64ELi256ELi128ELb0ELb1ELb1ELb1ELb0ELb1EEEEEEEEEvNT_6ParamsE,(.L_x_28 - _ZN7cutlass13device_kernelIN5flash11enable_sm90INS1_16FlashAttnFwdSm90INS1_25CollectiveMainloopFwdSm90ILi2EN4cute5tupleIJNS5_1CILi1EEES8_S8_EEENS6_IJNS7_ILi64EEESA_SA_EEELi512ENS_6half_tEfNS_4arch4Sm90ELb0ELb1ELb0ELb1ELb0ELb0ELb1ELb0ELb0ELb1ELb0ELb0EEENS1_21CollectiveEpilogueFwdINS6_IJSA_NS7_ILi512EEESA_EEES9_SC_SE_Li256ELb1ELb1ELb0ELb0EEENS1_36VarlenDynamicPersistentTileSchedulerILi64ELi64ELi256ELi128ELb0ELb1ELb1ELb1ELb0ELb1EEEEEEEEEvNT_6ParamsE)
        .other          _ZN7cutlass13device_kernelIN5flash11enable_sm90INS1_16FlashAttnFwdSm90INS1_25CollectiveMainloopFwdSm90ILi2EN4cute5tupleIJNS5_1CILi1EEES8_S8_EEENS6_IJNS7_ILi64EEESA_SA_EEELi512ENS_6half_tEfNS_4arch4Sm90ELb0ELb1ELb0ELb1ELb0ELb0ELb1ELb0ELb0ELb1ELb0ELb0EEENS1_21CollectiveEpilogueFwdINS6_IJSA_NS7_ILi512EEESA_EEES9_SC_SE_Li256ELb1ELb1ELb0ELb0EEENS1_36VarlenDynamicPersistentTileSchedulerILi64ELi64ELi256ELi128ELb0ELb1ELb1ELb1ELb0ELb1EEEEEEEEEvNT_6ParamsE,@"STO_CUDA_ENTRY STV_DEFAULT"
_ZN7cutlass13device_kernelIN5flash11enable_sm90INS1_16FlashAttnFwdSm90INS1_25CollectiveMainloopFwdSm90ILi2EN4cute5tupleIJNS5_1CILi1EEES8_S8_EEENS6_IJNS7_ILi64EEESA_SA_EEELi512ENS_6half_tEfNS_4arch4Sm90ELb0ELb1ELb0ELb1ELb0ELb0ELb1ELb0ELb0ELb1ELb0ELb0EEENS1_21CollectiveEpilogueFwdINS6_IJSA_NS7_ILi512EEESA_EEES9_SC_SE_Li256ELb1ELb1ELb0ELb0EEENS1_36VarlenDynamicPersistentTileSchedulerILi64ELi64ELi256ELi128ELb0ELb1ELb1ELb1ELb0ELb1EEEEEEEEEvNT_6ParamsE:
[----:B------:R-:W-:Y:S01]  /*0000*/  LDC R1, c[0x0][0x37c] ;  /* 0x0000df00ff017b82 */ /* 0x000fe20000000800 */
[----:B------:R-:W-:Y:S05]  /*0010*/  EXIT ;  /* 0x000000000000794d */ /* 0x000fea0003800000 */
.L_x_10:
        /* <DEDUP_REMOVED lines=14> */
.L_x_28:


//--------------------- .text._ZN7cutlass13device_kernelIN5flash11enable_sm90INS1_16FlashAttnFwdSm90INS1_25CollectiveMainloopFwdSm90ILi2EN4cute5tupleIJNS5_1CILi1EEES8_S8_EEENS6_IJNS7_ILi64EEESA_SA_EEELi512ENS_6half_tEfNS_4arch4Sm90ELb0ELb1ELb0ELb1ELb0ELb1ELb1ELb0ELb0ELb1ELb0ELb0EEENS1_21CollectiveEpilogueFwdINS6_IJSA_NS7_ILi512EEESA_EEES9_SC_SE_Li256ELb1ELb1ELb0ELb0EEENS1_36VarlenDynamicPersistentTileSchedulerILi64ELi64ELi256ELi128ELb0ELb1ELb1ELb1ELb0ELb1EEEEEEEEEvNT_6ParamsE --------------------------
	.section	.text._ZN7cutlass13device_kernelIN5flash11enable_sm90INS1_16FlashAttnFwdSm90INS1_25CollectiveMainloopFwdSm90ILi2EN4cute5tupleIJNS5_1CILi1EEES8_S8_EEENS6_IJNS7_ILi64EEESA_SA_EEELi512ENS_6half_tEfNS_4arch4Sm90ELb0ELb1ELb0ELb1ELb0ELb1ELb1ELb0ELb0ELb1ELb0ELb0EEENS1_21CollectiveEpilogueFwdINS6_IJSA_NS7_ILi512EEESA_EEES9_SC_SE_Li256ELb1ELb1ELb0ELb0EEENS1_36VarlenDynamicPersistentTileSchedulerILi64ELi64ELi256ELi128ELb0ELb1ELb1ELb1ELb0ELb1EEEEEEEEEvNT_6ParamsE,"ax",@progbits
	.align	128
.text._ZN7cutlass13device_kernelIN5flash11enable_sm90INS1_16FlashAttnFwdSm90INS1_25CollectiveMainloopFwdSm90ILi2EN4cute5tupleIJNS5_1CILi1EEES8_S8_EEENS6_IJNS7_ILi64EEESA_SA_EEELi512ENS_6half_tEfNS_4arch4Sm90ELb0ELb1ELb0ELb1ELb0ELb1ELb1ELb0ELb0ELb1ELb0ELb0EEENS1_21CollectiveEpilogueFwdINS6_IJSA_NS7_ILi512EEESA_EEES9_SC_SE_Li256ELb1ELb1ELb0ELb0EEENS1_36VarlenDynamicPersistentTileSchedulerILi64ELi64ELi256ELi128ELb0ELb1ELb1ELb1ELb0ELb1EEEEEEEEEvNT_6ParamsE:
        .type           _ZN7cutlass13device_kernelIN5flash11enable_sm90INS1_16FlashAttnFwdSm90INS1_25CollectiveMainloopFwdSm90ILi2EN4cute5tupleIJNS5_1CILi1EEES8_S8_EEENS6_IJNS7_ILi64EEESA_SA_EEELi512ENS_6half_tEfNS_4arch4Sm90ELb0ELb1ELb0ELb1ELb0ELb1ELb1ELb0ELb0ELb1ELb0ELb0EEENS1_21CollectiveEpilogueFwdINS6_IJSA_NS7_ILi512EEESA_EEES9_SC_SE_Li256ELb1ELb1ELb0ELb0EEENS1_36VarlenDynamicPersistentTileSchedulerILi64ELi64ELi256ELi128ELb0ELb1ELb1ELb1ELb0ELb1EEEEEEEEEvNT_6ParamsE,@function
        .size           _ZN7cutlass13device_kernelIN5flash11enable_sm90INS1_16FlashAttnFwdSm90INS1_25CollectiveMainloopFwdSm90ILi2EN4cute5tupleIJNS5_1CILi1EEES8_S8_EEENS6_IJNS7_ILi64EEESA_SA_EEELi512ENS_6half_tEfNS_4arch4Sm90ELb0ELb1ELb0ELb1ELb0ELb1ELb1ELb0ELb0ELb1ELb0ELb0EEENS1_21CollectiveEpilogueFwdINS6_IJSA_NS7_ILi512EEESA_EEES9_SC_SE_Li256ELb1ELb1ELb0ELb0EEENS1_36VarlenDynamicPersistentTileSchedulerILi64ELi64ELi256ELi128ELb0ELb1ELb1ELb1ELb0ELb1EEEEEEEEEvNT_6ParamsE,(.L_x_29 - _ZN7cutlass13device_kernelIN5flash11enable_sm90INS1_16FlashAttnFwdSm90INS1_25CollectiveMainloopFwdSm90ILi2EN4cute5tupleIJNS5_1CILi1EEES8_S8_EEENS6_IJNS7_ILi64EEESA_SA_EEELi512ENS_6half_tEfNS_4arch4Sm90ELb0ELb1ELb0ELb1ELb0ELb1ELb1ELb0ELb0ELb1ELb0ELb0EEENS1_21CollectiveEpilogueFwdINS6_IJSA_NS7_ILi512EEESA_EEES9_SC_SE_Li256ELb1ELb1ELb0ELb0EEENS1_36VarlenDynamicPersistentTileSchedulerILi64ELi64ELi256ELi128ELb0ELb1ELb1ELb1ELb0ELb1EEEEEEEEEvNT_6ParamsE)
        .other          _ZN7cutlass13device_kernelIN5flash11enable_sm90INS1_16FlashAttnFwdSm90INS1_25CollectiveMainloopFwdSm90ILi2EN4cute5tupleIJNS5_1CILi1EEES8_S8_EEENS6_IJNS7_ILi64EEESA_SA_EEELi512ENS_6half_tEfNS_4arch4Sm90ELb0ELb1ELb0ELb1ELb0ELb1ELb1ELb0ELb0ELb1ELb0ELb0EEENS1_21CollectiveEpilogueFwdINS6_IJSA_NS7_ILi512EEESA_EEES9_SC_SE_Li256ELb1ELb1ELb0ELb0EEENS1_36VarlenDynamicPersistentTileSchedulerILi64ELi64ELi256ELi128ELb0ELb1ELb1ELb1ELb0ELb1EEEEEEEEEvNT_6ParamsE,@"STO_CUDA_ENTRY STV_DEFAULT"
_ZN7cutlass13device_kernelIN5flash11enable_sm90INS1_16FlashAttnFwdSm90INS1_25CollectiveMainloopFwdSm90ILi2EN4cute5tupleIJNS5_1CILi1EEES8_S8_EEENS6_IJNS7_ILi64EEESA_SA_EEELi512ENS_6half_tEfNS_4arch4Sm90ELb0ELb1ELb0ELb1ELb0ELb1ELb1ELb0ELb0ELb1ELb0ELb0EEENS1_21CollectiveEpilogueFwdINS6_IJSA_NS7_ILi512EEESA_EEES9_SC_SE_Li256ELb1ELb1ELb0ELb0EEENS1_36VarlenDynamicPersistentTileSchedulerILi64ELi64ELi256ELi128ELb0ELb1ELb1ELb1ELb0ELb1EEEEEEEEEvNT_6ParamsE:
[----:B------:R-:W-:Y:S01]  /*0000*/  LDC R1, c[0x0][0x37c] ;  /* 0x0000df00ff017b82 */ /* 0x000fe20000000800 */
[----:B------:R-:W-:Y:S05]  /*0010*/  EXIT ;  /* 0x000000000000794d */ /* 0x000fea0003800000 */
.L_x_11:
        /* <DEDUP_REMOVED lines=14> */
.L_x_29:


//--------------------- .text._ZN7cutlass13device_kernelIN5flash11enable_sm90INS1_16FlashAttnFwdSm90INS1_25CollectiveMainloopFwdSm90ILi2EN4cute5tupleIJNS5_1CILi1EEES8_S8_EEENS6_IJNS7_ILi64EEESA_SA_EEELi512ENS_6half_tEfNS_4arch4Sm90ELb1ELb0ELb0ELb0ELb0ELb0ELb0ELb0ELb0ELb1ELb0ELb0EEENS1_21CollectiveEpilogueFwdINS6_IJSA_NS7_ILi512EEESA_EEES9_SC_SE_Li256ELb0ELb1ELb0ELb0EEENS1_30DynamicPersistentTileSchedulerILi256ELi128ELb0ELb1ELb1EEEEEEEEEvNT_6ParamsE --------------------------
	.section	.text._ZN7cutlass13device_kernelIN5flash11enable_sm90INS1_16FlashAttnFwdSm90INS1_25CollectiveMainloopFwdSm90ILi2EN4cute5tupleIJNS5_1CILi1EEES8_S8_EEENS6_IJNS7_ILi64EEESA_SA_EEELi512ENS_6half_tEfNS_4arch4Sm90ELb1ELb0ELb0ELb0ELb0ELb0ELb0ELb0ELb0ELb1ELb0ELb0EEENS1_21CollectiveEpilogueFwdINS6_IJSA_NS7_ILi512EEESA_EEES9_SC_SE_Li256ELb0ELb1ELb0ELb0EEENS1_30DynamicPersistentTileSchedulerILi256ELi128ELb0ELb1ELb1EEEEEEEEEvNT_6ParamsE,"ax",@progbits
	.align	128
.text._ZN7cutlass13device_kernelIN5flash11enable_sm90INS1_16FlashAttnFwdSm90INS1_25CollectiveMainloopFwdSm90ILi2EN4cute5tupleIJNS5_1CILi1EEES8_S8_EEENS6_IJNS7_ILi64EEESA_SA_EEELi512ENS_6half_tEfNS_4arch4Sm90ELb1ELb0ELb0ELb0ELb0ELb0ELb0ELb0ELb0ELb1ELb0ELb0EEENS1_21CollectiveEpilogueFwdINS6_IJSA_NS7_ILi512EEESA_EEES9_SC_SE_Li256ELb0ELb1ELb0ELb0EEENS1_30DynamicPersistentTileSchedulerILi256ELi128ELb0ELb1ELb1EEEEEEEEEvNT_6ParamsE:
        .type           _ZN7cutlass13device_kernelIN5flash11enable_sm90INS1_16FlashAttnFwdSm90INS1_25CollectiveMainloopFwdSm90ILi2EN4cute5tupleIJNS5_1CILi1EEES8_S8_EEENS6_IJNS7_ILi64EEESA_SA_EEELi512ENS_6half_tEfNS_4arch4Sm90ELb1ELb0ELb0ELb0ELb0ELb0ELb0ELb0ELb0ELb1ELb0ELb0EEENS1_21CollectiveEpilogueFwdINS6_IJSA_NS7_ILi512EEESA_EEES9_SC_SE_Li256ELb0ELb1ELb0ELb0EEENS1_30DynamicPersistentTileSchedulerILi256ELi128ELb0ELb1ELb1EEEEEEEEEvNT_6ParamsE,@function
        .size           _ZN7cutlass13device_kernelIN5flash11enable_sm90INS1_16FlashAttnFwdSm90INS1_25CollectiveMainloopFwdSm90ILi2EN4cute5tupleIJNS5_1CILi1EEES8_S8_EEENS6_IJNS7_ILi64EEESA_SA_EEELi512ENS_6half_tEfNS_4arch4Sm90ELb1ELb0ELb0ELb0ELb0ELb0ELb0ELb0ELb0ELb1ELb0ELb0EEENS1_21CollectiveEpilogueFwdINS6_IJSA_NS7_ILi512EEESA_EEES9_SC_SE_Li256ELb0ELb1ELb0ELb0EEENS1_30DynamicPersistentTileSchedulerILi256ELi128ELb0ELb1ELb1EEEEEEEEEvNT_6ParamsE,(.L_x_30 - _ZN7cutlass13device_kernelIN5flash11enable_sm90INS1_16FlashAttnFwdSm90INS1_25CollectiveMainloopFwdSm90ILi2EN4cute5tupleIJNS5_1CILi1EEES8_S8_EEENS6_IJNS7_ILi64EEESA_SA_EEELi512ENS_6half_tEfNS_4arch4Sm90ELb1ELb0ELb0ELb0ELb0ELb0ELb0ELb0ELb0ELb1ELb0ELb0EEENS1_21CollectiveEpilogueFwdINS6_IJSA_NS7_ILi512EEESA_EEES9_SC_SE_Li256ELb0ELb1ELb0ELb0EEENS1_30DynamicPersistentTileSchedulerILi256ELi128ELb0ELb1ELb1EEEEEEEEEvNT_6ParamsE)
        .other          _ZN7cutlass13device_kernelIN5flash11enable_sm90INS1_16FlashAttnFwdSm90INS1_25CollectiveMainloopFwdSm90ILi2EN4cute5tupleIJNS5_1CILi1EEES8_S8_EEENS6_IJNS7_ILi64EEESA_SA_EEELi512ENS_6half_tEfNS_4arch4Sm90ELb1ELb0ELb0ELb0ELb0ELb0ELb0ELb0ELb0ELb1ELb0ELb0EEENS1_21CollectiveEpilogueFwdINS6_IJSA_NS7_ILi512EEESA_EEES9_SC_SE_Li256ELb0ELb1ELb0ELb0EEENS1_30DynamicPersistentTileSchedulerILi256ELi128ELb0ELb1ELb1EEEEEEEEEvNT_6ParamsE,@"STO_CUDA_ENTRY STV_DEFAULT"
_ZN7cutlass13device_kernelIN5flash11enable_sm90INS1_16FlashAttnFwdSm90INS1_25CollectiveMainloopFwdSm90ILi2EN4cute5tupleIJNS5_1CILi1EEES8_S8_EEENS6_IJNS7_ILi64EEESA_SA_EEELi512ENS_6half_tEfNS_4arch4Sm90ELb1ELb0ELb0ELb0ELb0ELb0ELb0ELb0ELb0ELb1ELb0ELb0EEENS1_21CollectiveEpilogueFwdINS6_IJSA_NS7_ILi512EEESA_EEES9_SC_SE_Li256ELb0ELb1ELb0ELb0EEENS1_30DynamicPersistentTileSchedulerILi256ELi128ELb0ELb1ELb1EEEEEEEEEvNT_6ParamsE:
[----:B------:R-:W-:Y:S01]  /*0000*/  LDC R1, c[0x0][0x37c] ;  /* 0x0000df00ff017b82 */ /* 0x000fe20000000800 */
[----:B------:R-:W-:Y:S05]  /*0010*/  EXIT ;  /* 0x000000000000794d */ /* 0x000fea0003800000 */
.L_x_12:
        /* <DEDUP_REMOVED lines=14> */
.L_x_30:


//--------------------- .text._ZN7cutlass13device_kernelIN5flash11enable_sm90INS1_16FlashAttnFwdSm90INS1_25CollectiveMainloopFwdSm90ILi2EN4cute5tupleIJNS5_1CILi1EEES8_S8_EEENS6_IJNS7_ILi64EEESA_SA_EEELi512ENS_6half_tEfNS_4arch4Sm90ELb1ELb0ELb0ELb0ELb0ELb0ELb1ELb0ELb0ELb1ELb0ELb0EEENS1_21CollectiveEpilogueFwdINS6_IJSA_NS7_ILi512EEESA_EEES9_SC_SE_Li256ELb0ELb1ELb0ELb0EEENS1_30DynamicPersistentTileSchedulerILi256ELi128ELb0ELb1ELb1EEEEEEEEEvNT_6ParamsE --------------------------
	.section	.text._ZN7cutlass13device_kernelIN5flash11enable_sm90INS1_16FlashAttnFwdSm90INS1_25CollectiveMainloopFwdSm90ILi2EN4cute5tupleIJNS5_1CILi1EEES8_S8_EEENS6_IJNS7_ILi64EEESA_SA_EEELi512ENS_6half_tEfNS_4arch4Sm90ELb1ELb0ELb0ELb0ELb0ELb0ELb1ELb0ELb0ELb1ELb0ELb0EEENS1_21CollectiveEpilogueFwdINS6_IJSA_NS7_ILi512EEESA_EEES9_SC_SE_Li256ELb0ELb1ELb0ELb0EEENS1_30DynamicPersistentTileSchedulerILi256ELi128ELb0ELb1ELb1EEEEEEEEEvNT_6ParamsE,"ax",@progbits
	.align	128
.text._ZN7cutlass13device_kernelIN5flash11enable_sm90INS1_16FlashAttnFwdSm90INS1_25CollectiveMainloopFwdSm90ILi2EN4cute5tupleIJNS5_1CILi1EEES8_S8_EEENS6_IJNS7_ILi64EEESA_SA_EEELi512ENS_6half_tEfNS_4arch4Sm90ELb1ELb0ELb0ELb0ELb0ELb0ELb1ELb0ELb0ELb1ELb0ELb0EEENS1_21CollectiveEpilogueFwdINS6_IJSA_NS7_ILi512EEESA_EEES9_SC_SE_Li256ELb0ELb1ELb0ELb0EEENS1_30DynamicPersistentTileSchedulerILi256ELi128ELb0ELb1ELb1EEEEEEEEEvNT_6ParamsE:
        .type           _ZN7cutlass13device_kernelIN5flash11enable_sm90INS1_16FlashAttnFwdSm90INS1_25CollectiveMainloopFwdSm90ILi2EN4cute5tupleIJNS5_1CILi1EEES8_S8_EEENS6_IJNS7_ILi64EEESA_SA_EEELi512ENS_6half_tEfNS_4arch4Sm90ELb1ELb0ELb0ELb0ELb0ELb0ELb1ELb0ELb0ELb1ELb0ELb0EEENS1_21CollectiveEpilogueFwdINS6_IJSA_NS7_ILi512EEESA_EEES9_SC_SE_Li256ELb0ELb1ELb0ELb0EEENS1_30DynamicPersistentTileSchedulerILi256ELi128ELb0ELb1ELb1EEEEEEEEEvNT_6ParamsE,@function
        .size           _ZN7cutlass13device_kernelIN5flash11enable_sm90INS1_16FlashAttnFwdSm90INS1_25CollectiveMainloopFwdSm90ILi2EN4cute5tupleIJNS5_1CILi1EEES8_S8_EEENS6_IJNS7_ILi64EEESA_SA_EEELi512ENS_6half_tEfNS_4arch4Sm90ELb1ELb0ELb0ELb0ELb0ELb0ELb1ELb0ELb0ELb1ELb0ELb0EEENS1_21CollectiveEpilogueFwdINS6_IJSA_NS7_ILi512EEESA_EEES9_SC_SE_Li256ELb0ELb1ELb0ELb0EEENS1_30DynamicPersistentTileSchedulerILi256ELi128ELb0ELb1ELb1EEEEEEEEEvNT_6ParamsE,(.L_x_31 - _ZN7cutlass13device_kernelIN5flash11enable_sm90INS1_16FlashAttnFwdSm90INS1_25CollectiveMainloopFwdSm90ILi2EN4cute5tupleIJNS5_1CILi1EEES8_S8_EEENS6_IJNS7_ILi64EEESA_SA_EEELi512ENS_6half_tEfNS_4arch4Sm90ELb1ELb0ELb0ELb0ELb0ELb0ELb1ELb0ELb0ELb1ELb0ELb0EEENS1_21CollectiveEpilogueFwdINS6_IJSA_NS7_ILi512EEESA_EEES9_SC_SE_Li256ELb0ELb1ELb0ELb0EEENS1_30DynamicPersistentTileSchedulerILi256ELi128ELb0ELb1ELb1EEEEEEEEEvNT_6ParamsE)
        .other          _ZN7cutlass13device_kernelIN5flash11enable_sm90INS1_16FlashAttnFwdSm90INS1_25CollectiveMainloopFwdSm90ILi2EN4cute5tupleIJNS5_1CILi1EEES8_S8_EEENS6_IJNS7_ILi64EEESA_SA_EEELi512ENS_6half_tEfNS_4arch4Sm90ELb1ELb0ELb0ELb0ELb0ELb0ELb1ELb0ELb0ELb1ELb0ELb0EEENS1_21CollectiveEpilogueFwdINS6_IJSA_NS7_ILi512EEESA_EEES9_SC_SE_Li256ELb0ELb1ELb0ELb0EEENS1_30DynamicPersistentTileSchedulerILi256ELi128ELb0ELb1ELb1EEEEEEEEEvNT_6ParamsE,@"STO_CUDA_ENTRY STV_DEFAULT"
_ZN7cutlass13device_kernelIN5flash11enable_sm90INS1_16FlashAttnFwdSm90INS1_25CollectiveMainloopFwdSm90ILi2EN4cute5tupleIJNS5_1CILi1EEES8_S8_EEENS6_IJNS7_ILi64EEESA_SA_EEELi512ENS_6half_tEfNS_4arch4Sm90ELb1ELb0ELb0ELb0ELb0ELb0ELb1ELb0ELb0ELb1ELb0ELb0EEENS1_21CollectiveEpilogueFwdINS6_IJSA_NS7_ILi512EEESA_EEES9_SC_SE_Li256ELb0ELb1ELb0ELb0EEENS1_30DynamicPersistentTileSchedulerILi256ELi128ELb0ELb1ELb1EEEEEEEEEvNT_6ParamsE:
[----:B------:R-:W-:Y:S01]  /*0000*/  LDC R1, c[0x0][0x37c] ;  /* 0x0000df00ff017b82 */ /* 0x000fe20000000800 */
[----:B------:R-:W-:Y:S05]  /*0010*/  EXIT ;  /* 0x000000000000794d */ /* 0x000fea0003800000 */
.L_x_13:
        /* <DEDUP_REMOVED lines=14> */
.L_x_31:


//--------------------- .text._ZN7cutlass13device_kernelIN5flash11enable_sm90INS1_16FlashAttnFwdSm90INS1_25CollectiveMainloopFwdSm90ILi2EN4cute5tupleIJNS5_1CILi1EEES8_S8_EEENS6_IJNS7_ILi64EEESA_SA_EEELi512ENS_6half_tEfNS_4arch4Sm90ELb1ELb0ELb0ELb1ELb0ELb0ELb0ELb0ELb0ELb1ELb0ELb0EEENS1_21CollectiveEpilogueFwdINS6_IJSA_NS7_ILi512EEESA_EEES9_SC_SE_Li256ELb1ELb1ELb0ELb0EEENS1_36VarlenDynamicPersistentTileSchedulerILi64ELi64ELi256ELi128ELb0ELb1ELb1ELb1ELb1ELb1EEEEEEEEEvNT_6ParamsE --------------------------
	.section	.text._ZN7cutlass13device_kernelIN5flash11enable_sm90INS1_16FlashAttnFwdSm90INS1_25CollectiveMainloopFwdSm90ILi2EN4cute5tupleIJNS5_1CILi1EEES8_S8_EEENS6_IJNS7_ILi64EEESA_SA_EEELi512ENS_6half_tEfNS_4arch4Sm90ELb1ELb0ELb0ELb1ELb0ELb0ELb0ELb0ELb0ELb1ELb0ELb0EEENS1_21CollectiveEpilogueFwdINS6_IJSA_NS7_ILi512EEESA_EEES9_SC_SE_Li256ELb1ELb1ELb0ELb0EEENS1_36VarlenDynamicPersistentTileSchedulerILi64ELi64ELi256ELi128ELb0ELb1ELb1ELb1ELb1ELb1EEEEEEEEEvNT_6ParamsE,"ax",@progbits
	.align	128
.text._ZN7cutlass13device_kernelIN5flash11enable_sm90INS1_16FlashAttnFwdSm90INS1_25CollectiveMainloopFwdSm90ILi2EN4cute5tupleIJNS5_1CILi1EEES8_S8_EEENS6_IJNS7_ILi64EEESA_SA_EEELi512ENS_6half_tEfNS_4arch4Sm90ELb1ELb0ELb0ELb1ELb0ELb0ELb0ELb0ELb0ELb1ELb0ELb0EEENS1_21CollectiveEpilogueFwdINS6_IJSA_NS7_ILi512EEESA_EEES9_SC_SE_Li256ELb1ELb1ELb0ELb0EEENS1_36VarlenDynamicPersistentTileSchedulerILi64ELi64ELi256ELi128ELb0ELb1ELb1ELb1ELb1ELb1EEEEEEEEEvNT_6ParamsE:
        .type           _ZN7cutlass13device_kernelIN5flash11enable_sm90INS1_16FlashAttnFwdSm90INS1_25CollectiveMainloopFwdSm90ILi2EN4cute5tupleIJNS5_1CILi1EEES8_S8_EEENS6_IJNS7_ILi64EEESA_SA_EEELi512ENS_6half_tEfNS_4arch4Sm90ELb1ELb0ELb0ELb1ELb0ELb0ELb0ELb0ELb0ELb1ELb0ELb0EEENS1_21CollectiveEpilogueFwdINS6_IJSA_NS7_ILi512EEESA_EEES9_SC_SE_Li256ELb1ELb1ELb0ELb0EEENS1_36VarlenDynamicPersistentTileSchedulerILi64ELi64ELi256ELi128ELb0ELb1ELb1ELb1ELb1ELb1EEEEEEEEEvNT_6ParamsE,@function
        .size           _ZN7cutlass13device_kernelIN5flash11enable_sm90INS1_16FlashAttnFwdSm90INS1_25CollectiveMainloopFwdSm90ILi2EN4cute5tupleIJNS5_1CILi1EEES8_S8_EEENS6_IJNS7_ILi64EEESA_SA_EEELi512ENS_6half_tEfNS_4arch4Sm90ELb1ELb0ELb0ELb1ELb0ELb0ELb0ELb0ELb0ELb1ELb0ELb0EEENS1_21CollectiveEpilogueFwdINS6_IJSA_NS7_ILi512EEESA_EEES9_SC_SE_Li256ELb1ELb1ELb0ELb0EEENS1_36VarlenDynamicPersistentTileSchedulerILi64ELi64ELi256ELi128ELb0ELb1ELb1ELb1ELb1ELb1EEEEEEEEEvNT_6ParamsE,(.L_x_32 - _ZN7cutlass13device_kernelIN5flash11enable_sm90INS1_16FlashAttnFwdSm90INS1_25CollectiveMainloopFwdSm90ILi2EN4cute5tupleIJNS5_1CILi1EEES8_S8_EEENS6_IJNS7_ILi64EEESA_SA_EEELi512ENS_6half_tEfNS_4arch4Sm90ELb1ELb0ELb0ELb1ELb0ELb0ELb0ELb0ELb0ELb1ELb0ELb0EEENS1_21CollectiveEpilogueFwdINS6_IJSA_NS7_ILi512EEESA_EEES9_SC_SE_Li256ELb1ELb1ELb0ELb0EEENS1_36VarlenDynamicPersistentTileSchedulerILi64ELi64ELi256ELi128ELb0ELb1ELb1ELb1ELb1ELb1EEEEEEEEEvNT_6ParamsE)
        .other          _ZN7cutlass13device_kernelIN5flash11enable_sm90INS1_16FlashAttnFwdSm90INS1_25CollectiveMainloopFwdSm90ILi2EN4cute5tupleIJNS5_1CILi1EEES8_S8_EEENS6_IJNS7_ILi64EEESA_SA_EEELi512ENS_6half_tEfNS_4arch4Sm90ELb1ELb0ELb0ELb1ELb0ELb0ELb0ELb0ELb0ELb1ELb0ELb0EEENS1_21CollectiveEpilogueFwdINS6_IJSA_NS7_ILi512EEESA_EEES9_SC_SE_Li256ELb1ELb1ELb0ELb0EEENS1_36VarlenDynamicPersistentTileSchedulerILi64ELi64ELi256ELi128ELb0ELb1ELb1ELb1ELb1ELb1EEEEEEEEEvNT_6ParamsE,@"STO_CUDA_ENTRY STV_DEFAULT"
_ZN7cutlass13device_kernelIN5flash11enable_sm90INS1_16FlashAttnFwdSm90INS1_25CollectiveMainloopFwdSm90ILi2EN4cute5tupleIJNS5_1CILi1EEES8_S8_EEENS6_IJNS7_ILi64EEESA_SA_EEELi512ENS_6half_tEfNS_4arch4Sm90ELb1ELb0ELb0ELb1ELb0ELb0ELb0ELb0ELb0ELb1ELb0ELb0EEENS1_21CollectiveEpilogueFwdINS6_IJSA_NS7_ILi512EEESA_EEES9_SC_SE_Li256ELb1ELb1ELb0ELb0EEENS1_36VarlenDynamicPersistentTileSchedulerILi64ELi64ELi256ELi128ELb0ELb1ELb1ELb1ELb1ELb1EEEEEEEEEvNT_6ParamsE:
[----:B------:R-:W-:Y:S01]  /*0000*/  LDC R1, c[0x0][0x37c] ;  /* 0x0000df00ff017b82 */ /* 0x000fe20000000800 */
[----:B------:R-:W-:Y:S05]  /*0010*/  EXIT ;  /* 0x000000000000794d */ /* 0x000fea0003800000 */
.L_x_14:
        /* <DEDUP_REMOVED lines=14> */
.L_x_32:


//--------------------- .text._ZN7cutlass13device_kernelIN5flash11enable_sm90INS1_16FlashAttnFwdSm90INS1_25CollectiveMainloopFwdSm90ILi2EN4cute5tupleIJNS5_1CILi1EEES8_S8_EEENS6_IJNS7_ILi64EEESA_SA_EEELi512ENS_6half_tEfNS_4arch4Sm90ELb1ELb0ELb0ELb1ELb0ELb1ELb0ELb0ELb0ELb1ELb0ELb0EEENS1_21CollectiveEpilogueFwdINS6_IJSA_NS7_ILi512EEESA_EEES9_SC_SE_Li256ELb1ELb1ELb0ELb0EEENS1_36VarlenDynamicPersistentTileSchedulerILi64ELi64ELi256ELi128ELb0ELb1ELb1ELb1ELb1ELb1EEEEEEEEEvNT_6ParamsE --------------------------
	.section	.text._ZN7cutlass13device_kernelIN5flash11enable_sm90INS1_16FlashAttnFwdSm90INS1_25CollectiveMainloopFwdSm90ILi2EN4cute5tupleIJNS5_1CILi1EEES8_S8_EEENS6_IJNS7_ILi64EEESA_SA_EEELi512ENS_6half_tEfNS_4arch4Sm90ELb1ELb0ELb0ELb1ELb0ELb1ELb0ELb0ELb0ELb1ELb0ELb0EEENS1_21CollectiveEpilogueFwdINS6_IJSA_NS7_ILi512EEESA_EEES9_SC_SE_Li256ELb1ELb1ELb0ELb0EEENS1_36VarlenDynamicPersistentTileSchedulerILi64ELi64ELi256ELi128ELb0ELb1ELb1ELb1ELb1ELb1EEEEEEEEEvNT_6ParamsE,"ax",@progbits
	.align	128
.text._ZN7cutlass13device_kernelIN5flash11enable_sm90INS1_16FlashAttnFwdSm90INS1_25CollectiveMainloopFwdSm90ILi2EN4cute5tupleIJNS5_1CILi1EEES8_S8_EEENS6_IJNS7_ILi64EEESA_SA_EEELi512ENS_6half_tEfNS_4arch4Sm90ELb1ELb0ELb0ELb1ELb0ELb1ELb0ELb0ELb0ELb1ELb0ELb0EEENS1_21CollectiveEpilogueFwdINS6_IJSA_NS7_ILi512EEESA_EEES9_SC_SE_Li256ELb1ELb1ELb0ELb0EEENS1_36VarlenDynamicPersistentTileSchedulerILi64ELi64ELi256ELi128ELb0ELb1ELb1ELb1ELb1ELb1EEEEEEEEEvNT_6ParamsE:
        .type           _ZN7cutlass13device_kernelIN5flash11enable_sm90INS1_16FlashAttnFwdSm90INS1_25CollectiveMainloopFwdSm90ILi2EN4cute5tupleIJNS5_1CILi1EEES8_S8_EEENS6_IJNS7_ILi64EEESA_SA_EEELi512ENS_6half_tEfNS_4arch4Sm90ELb1ELb0ELb0ELb1ELb0ELb1ELb0ELb0ELb0ELb1ELb0ELb0EEENS1_21CollectiveEpilogueFwdINS6_IJSA_NS7_ILi512EEESA_EEES9_SC_SE_Li256ELb1ELb1ELb0ELb0EEENS1_36VarlenDynamicPersistentTileSchedulerILi64ELi64ELi256ELi128ELb0ELb1ELb1ELb1ELb1ELb1EEEEEEEEEvNT_6ParamsE,@function
        .size           _ZN7cutlass13device_kernelIN5flash11enable_sm90INS1_16FlashAttnFwdSm90INS1_25CollectiveMainloopFwdSm90ILi2EN4cute5tupleIJNS5_1CILi1EEES8_S8_EEENS6_IJNS7_ILi64EEESA_SA_EEELi512ENS_6half_tEfNS_4arch4Sm90ELb1ELb0ELb0ELb1ELb0ELb1ELb0ELb0ELb0ELb1ELb0ELb0EEENS1_21CollectiveEpilogueFwdINS6_IJSA_NS7_ILi512EEESA_EEES9_SC_SE_Li256ELb1ELb1ELb0ELb0EEENS1_36VarlenDynamicPersistentTileSchedulerILi64ELi64ELi256ELi128ELb0ELb1ELb1ELb1ELb1ELb1EEEEEEEEEvNT_6ParamsE,(.L_x_33 - _ZN7cutlass13device_kernelIN5flash11enable_sm90INS1_16FlashAttnFwdSm90INS1_25CollectiveMainloopFwdSm90ILi2EN4cute5tupleIJNS5_1CILi1EEES8_S8_EEENS6_IJNS7_ILi64EEESA_SA_EEELi512ENS_6half_tEfNS_4arch4Sm90ELb1ELb0ELb0ELb1ELb0ELb1ELb0ELb0ELb0ELb1ELb0ELb0EEENS1_21CollectiveEpilogueFwdINS6_IJSA_NS7_ILi512EEESA_EEES9_SC_SE_Li256ELb1ELb1ELb0ELb0EEENS1_36VarlenDynamicPersistentTileSchedulerILi64ELi64ELi256ELi128ELb0ELb1ELb1ELb1ELb1ELb1EEEEEEEEEvNT_6ParamsE)
        .other          _ZN7cutlass13device_kernelIN5flash11enable_sm90INS1_16FlashAttnFwdSm90INS1_25CollectiveMainloopFwdSm90ILi2EN4cute5tupleIJNS5_1CILi1EEES8_S8_EEENS6_IJNS7_ILi64EEESA_SA_EEELi512ENS_6half_tEfNS_4arch4Sm90ELb1ELb0ELb0ELb1ELb0ELb1ELb0ELb0ELb0ELb1ELb0ELb0EEENS1_21CollectiveEpilogueFwdINS6_IJSA_NS7_ILi512EEESA_EEES9_SC_SE_Li256ELb1ELb1ELb0ELb0EEENS1_36VarlenDynamicPersistentTileSchedulerILi64ELi64ELi256ELi128ELb0ELb1ELb1ELb1ELb1ELb1EEEEEEEEEvNT_6ParamsE,@"STO_CUDA_ENTRY STV_DEFAULT"
_ZN7cutlass13device_kernelIN5flash11enable_sm90INS1_16FlashAttnFwdSm90INS1_25CollectiveMainloopFwdSm90ILi2EN4cute5tupleIJNS5_1CILi1EEES8_S8_EEENS6_IJNS7_ILi64EEESA_SA_EEELi512ENS_6half_tEfNS_4arch4Sm90ELb1ELb0ELb0ELb1ELb0ELb1ELb0ELb0ELb0ELb1ELb0ELb0EEENS1_21CollectiveEpilogueFwdINS6_IJSA_NS7_ILi512EEESA_EEES9_SC_SE_Li256ELb1ELb1ELb0ELb0EEENS1_36VarlenDynamicPersistentTileSchedulerILi64ELi64ELi256ELi128ELb0ELb1ELb1ELb1ELb1ELb1EEEEEEEEEvNT_6ParamsE:
[----:B------:R-:W-:Y:S01]  /*0000*/  LDC R1, c[0x0][0x37c] ;  /* 0x0000df00ff017b82 */ /* 0x000fe20000000800 */
[----:B------:R-:W-:Y:S05]  /*0010*/  EXIT ;  /* 0x000000000000794d */ /* 0x000fea0003800000 */
.L_x_15:
        /* <DEDUP_REMOVED lines=14> */
.L_x_33:


//--------------------- .text._ZN7cutlass13device_kernelIN5flash11enable_sm90INS1_16FlashAttnFwdSm90INS1_25CollectiveMainloopFwdSm90ILi2EN4cute5tupleIJNS5_1CILi1EEES8_S8_EEENS6_IJNS7_ILi64EEESA_SA_EEELi512ENS_6half_tEfNS_4arch4Sm90ELb1ELb0ELb0ELb1ELb0ELb0ELb1ELb0ELb0ELb1ELb0ELb0EEENS1_21CollectiveEpilogueFwdINS6_IJSA_NS7_ILi512EEESA_EEES9_SC_SE_Li256ELb1ELb1ELb0ELb0EEENS1_36VarlenDynamicPersistentTileSchedulerILi64ELi64ELi256ELi128ELb0ELb1ELb1ELb1ELb1ELb1EEEEEEEEEvNT_6ParamsE --------------------------
	.section	.text._ZN7cutlass13device_kernelIN5flash11enable_sm90INS1_16FlashAttnFwdSm90INS1_25CollectiveMainloopFwdSm90ILi2EN4cute5tupleIJNS5_1CILi1EEES8_S8_EEENS6_IJNS7_ILi64EEESA_SA_EEELi512ENS_6half_tEfNS_4arch4Sm90ELb1ELb0ELb0ELb1ELb0ELb0ELb1ELb0ELb0ELb1ELb0ELb0EEENS1_21CollectiveEpilogueFwdINS6_IJSA_NS7_ILi512EEESA_EEES9_SC_SE_Li256ELb1ELb1ELb0ELb0EEENS1_36VarlenDynamicPersistentTileSchedulerILi64ELi64ELi256ELi128ELb0ELb1ELb1ELb1ELb1ELb1EEEEEEEEEvNT_6ParamsE,"ax",@progbits
	.align	128
.text._ZN7cutlass13device_kernelIN5flash11enable_sm90INS1_16FlashAttnFwdSm90INS1_25CollectiveMainloopFwdSm90ILi2EN4cute5tupleIJNS5_1CILi1EEES8_S8_EEENS6_IJNS7_ILi64EEESA_SA_EEELi512ENS_6half_tEfNS_4arch4Sm90ELb1ELb0ELb0ELb1ELb0ELb0ELb1ELb0ELb0ELb1ELb0ELb0EEENS1_21CollectiveEpilogueFwdINS6_IJSA_NS7_ILi512EEESA_EEES9_SC_SE_Li256ELb1ELb1ELb0ELb0EEENS1_36VarlenDynamicPersistentTileSchedulerILi64ELi64ELi256ELi128ELb0ELb1ELb1ELb1ELb1ELb1EEEEEEEEEvNT_6ParamsE:
        .type           _ZN7cutlass13device_kernelIN5flash11enable_sm90INS1_16FlashAttnFwdSm90INS1_25CollectiveMainloopFwdSm90ILi2EN4cute5tupleIJNS5_1CILi1EEES8_S8_EEENS6_IJNS7_ILi64EEESA_SA_EEELi512ENS_6half_tEfNS_4arch4Sm90ELb1ELb0ELb0ELb1ELb0ELb0ELb1ELb0ELb0ELb1ELb0ELb0EEENS1_21CollectiveEpilogueFwdINS6_IJSA_NS7_ILi512EEESA_EEES9_SC_SE_Li256ELb1ELb1ELb0ELb0EEENS1_36VarlenDynamicPersistentTileSchedulerILi64ELi64ELi256ELi128ELb0ELb1ELb1ELb1ELb1ELb1EEEEEEEEEvNT_6ParamsE,@function
        .size           _ZN7cutlass13device_kernelIN5flash11enable_sm90INS1_16FlashAttnFwdSm90INS1_25CollectiveMainloopFwdSm90ILi2EN4cute5tupleIJNS5_1CILi1EEES8_S8_EEENS6_IJNS7_ILi64EEESA_SA_EEELi512ENS_6half_tEfNS_4arch4Sm90ELb1ELb0ELb0ELb1ELb0ELb0ELb1ELb0ELb0ELb1ELb0ELb0EEENS1_21CollectiveEpilogueFwdINS6_IJSA_NS7_ILi512EEESA_EEES9_SC_SE_Li256ELb1ELb1ELb0ELb0EEENS1_36VarlenDynamicPersistentTileSchedulerILi64ELi64ELi256ELi128ELb0ELb1ELb1ELb1ELb1ELb1EEEEEEEEEvNT_6ParamsE,(.L_x_34 - _ZN7cutlass13device_kernelIN5flash11enable_sm90INS1_16FlashAttnFwdSm90INS1_25CollectiveMainloopFwdSm90ILi2EN4cute5tupleIJNS5_1CILi1EEES8_S8_EEENS6_IJNS7_ILi64EEESA_SA_EEELi512ENS_6half_tEfNS_4arch4Sm90ELb1ELb0ELb0ELb1ELb0ELb0ELb1ELb0ELb0ELb1ELb0ELb0EEENS1_21CollectiveEpilogueFwdINS6_IJSA_NS7_ILi512EEESA_EEES9_SC_SE_Li256ELb1ELb1ELb0ELb0EEENS1_36VarlenDynamicPersistentTileSchedulerILi64ELi64ELi256ELi128ELb0ELb1ELb1ELb1ELb1ELb1EEEEEEEEEvNT_6ParamsE)
        .other          _ZN7cutlass13device_kernelIN5flash11enable_sm90INS1_16FlashAttnFwdSm90INS1_25CollectiveMainloopFwdSm90ILi2EN4cute5tupleIJNS5_1CILi1EEES8_S8_EEENS6_IJNS7_ILi64EEESA_SA_EEELi512ENS_6half_tEfNS_4arch4Sm90ELb1ELb0ELb0ELb1ELb0ELb0ELb1ELb0ELb0ELb1ELb0ELb0EEENS1_21CollectiveEpilogueFwdINS6_IJSA_NS7_ILi512EEESA_EEES9_SC_SE_Li256ELb1ELb1ELb0ELb0EEENS1_36VarlenDynamicPersistentTileSchedulerILi64ELi64ELi256ELi128ELb0ELb1ELb1ELb1ELb1ELb1EEEEEEEEEvNT_6ParamsE,@"STO_CUDA_ENTRY STV_DEFAULT"
_ZN7cutlass13device_kernelIN5flash11enable_sm90INS1_16FlashAttnFwdSm90INS1_25CollectiveMainloopFwdSm90ILi2EN4cute5tupleIJNS5_1CILi1EEES8_S8_EEENS6_IJNS7_ILi64EEESA_SA_EEELi512ENS_6half_tEfNS_4arch4Sm90ELb1ELb0ELb0ELb1ELb0ELb0ELb1ELb0ELb0ELb1ELb0ELb0EEENS1_21CollectiveEpilogueFwdINS6_IJSA_NS7_ILi512EEESA_EEES9_SC_SE_Li256ELb1ELb1ELb0ELb0EEENS1_36VarlenDynamicPersistentTileSchedulerILi64ELi64ELi256ELi128ELb0ELb1ELb1ELb1ELb1ELb1EEEEEEEEEvNT_6ParamsE:
[----:B------:R-:W-:Y:S01]  /*0000*/  LDC R1, c[0x0][0x37c] ;  /* 0x0000df00ff017b82 */ /* 0x000fe20000000800 */
[----:B------:R-:W-:Y:S05]  /*0010*/  EXIT ;  /* 0x000000000000794d */ /* 0x000fea0003800000 */
.L_x_16:
        /* <DEDUP_REMOVED lines=14> */
.L_x_34:


//--------------------- .text._ZN7cutlass13device_kernelIN5flash11enable_sm90INS1_16FlashAttnFwdSm90INS1_25CollectiveMainloopFwdSm90ILi2EN4cute5tupleIJNS5_1CILi1EEES8_S8_EEENS6_IJNS7_ILi64EEESA_SA_EEELi512ENS_6half_tEfNS_4arch4Sm90ELb1ELb0ELb0ELb1ELb0ELb1ELb1ELb0ELb0ELb1ELb0ELb0EEENS1_21CollectiveEpilogueFwdINS6_IJSA_NS7_ILi512EEESA_EEES9_SC_SE_Li256ELb1ELb1ELb0ELb0EEENS1_36VarlenDynamicPersistentTileSchedulerILi64ELi64ELi256ELi128ELb0ELb1ELb1ELb1ELb1ELb1EEEEEEEEEvNT_6ParamsE --------------------------
	.section	.text._ZN7cutlass13device_kernelIN5flash11enable_sm90INS1_16FlashAttnFwdSm90INS1_25CollectiveMainloopFwdSm90ILi2EN4cute5tupleIJNS5_1CILi1EEES8_S8_EEENS6_IJNS7_ILi64EEESA_SA_EEELi512ENS_6half_tEfNS_4arch4Sm90ELb1ELb0ELb0ELb1ELb0ELb1ELb1ELb0ELb0ELb1ELb0ELb0EEENS1_21CollectiveEpilogueFwdINS6_IJSA_NS7_ILi512EEESA_EEES9_SC_SE_Li256ELb1ELb1ELb0ELb0EEENS1_36VarlenDynamicPersistentTileSchedulerILi64ELi64ELi256ELi128ELb0ELb1ELb1ELb1ELb1ELb1EEEEEEEEEvNT_6ParamsE,"ax",@progbits
	.align	128
.text._ZN7cutlass13device_kernelIN5flash11enable_sm90INS1_16FlashAttnFwdSm90INS1_25CollectiveMainloopFwdSm90ILi2EN4cute5tupleIJNS5_1CILi1EEES8_S8_EEENS6_IJNS7_ILi64EEESA_SA_EEELi512ENS_6half_tEfNS_4arch4Sm90ELb1ELb0ELb0ELb1ELb0ELb1ELb1ELb0ELb0ELb1ELb0ELb0EEENS1_21CollectiveEpilogueFwdINS6_IJSA_NS7_ILi512EEESA_EEES9_SC_SE_Li256ELb1ELb1ELb0ELb0EEENS1_36VarlenDynamicPersistentTileSchedulerILi64ELi64ELi256ELi128ELb0ELb1ELb1ELb1ELb1ELb1EEEEEEEEEvNT_6ParamsE:
        .type           _ZN7cutlass13device_kernelIN5flash11enable_sm90INS1_16FlashAttnFwdSm90INS1_25CollectiveMainloopFwdSm90ILi2EN4cute5tupleIJNS5_1CILi1EEES8_S8_EEENS6_IJNS7_ILi64EEESA_SA_EEELi512ENS_6half_tEfNS_4arch4Sm90ELb1ELb0ELb0ELb1ELb0ELb1ELb1ELb0ELb0ELb1ELb0ELb0EEENS1_21CollectiveEpilogueFwdINS6_IJSA_NS7_ILi512EEESA_EEES9_SC_SE_Li256ELb1ELb1ELb0ELb0EEENS1_36VarlenDynamicPersistentTileSchedulerILi64ELi64ELi256ELi128ELb0ELb1ELb1ELb1ELb1ELb1EEEEEEEEEvNT_6ParamsE,@function
        .size           _ZN7cutlass13device_kernelIN5flash11enable_sm90INS1_16FlashAttnFwdSm90INS1_25CollectiveMainloopFwdSm90ILi2EN4cute5tupleIJNS5_1CILi1EEES8_S8_EEENS6_IJNS7_ILi64EEESA_SA_EEELi512ENS_6half_tEfNS_4arch4Sm90ELb1ELb0ELb0ELb1ELb0ELb1ELb1ELb0ELb0ELb1ELb0ELb0EEENS1_21CollectiveEpilogueFwdINS6_IJSA_NS7_ILi512EEESA_EEES9_SC_SE_Li256ELb1ELb1ELb0ELb0EEENS1_36VarlenDynamicPersistentTileSchedulerILi64ELi64ELi256ELi128ELb0ELb1ELb1ELb1ELb1ELb1EEEEEEEEEvNT_6ParamsE,(.L_x_35 - _ZN7cutlass13device_kernelIN5flash11enable_sm90INS1_16FlashAttnFwdSm90INS1_25CollectiveMainloopFwdSm90ILi2EN4cute5tupleIJNS5_1CILi1EEES8_S8_EEENS6_IJNS7_ILi64EEESA_SA_EEELi512ENS_6half_tEfNS_4arch4Sm90ELb1ELb0ELb0ELb1ELb0ELb1ELb1ELb0ELb0ELb1ELb0ELb0EEENS1_21CollectiveEpilogueFwdINS6_IJSA_NS7_ILi512EEESA_EEES9_SC_SE_Li256ELb1ELb1ELb0ELb0EEENS1_36VarlenDynamicPersistentTileSchedulerILi64ELi64ELi256ELi128ELb0ELb1ELb1ELb1ELb1ELb1EEEEEEEEEvNT_6ParamsE)
        .other          _ZN7cutlass13device_kernelIN5flash11enable_sm90INS1_16FlashAttnFwdSm90INS1_25CollectiveMainloopFwdSm90ILi2EN4cute5tupleIJNS5_1CILi1EEES8_S8_EEENS6_IJNS7_ILi64EEESA_SA_EEELi512ENS_6half_tEfNS_4arch4Sm90ELb1ELb0ELb0ELb1ELb0ELb1ELb1ELb0ELb0ELb1ELb0ELb0EEENS1_21CollectiveEpilogueFwdINS6_IJSA_NS7_ILi512EEESA_EEES9_SC_SE_Li256ELb1ELb1ELb0ELb0EEENS1_36VarlenDynamicPersistentTileSchedulerILi64ELi64ELi256ELi128ELb0ELb1ELb1ELb1ELb1ELb1EEEEEEEEEvNT_6ParamsE,@"STO_CUDA_ENTRY STV_DEFAULT"
_ZN7cutlass13device_kernelIN5flash11enable_sm90INS1_16FlashAttnFwdSm90INS1_25CollectiveMainloopFwdSm90ILi2EN4cute5tupleIJNS5_1CILi1EEES8_S8_EEENS6_IJNS7_ILi64EEESA_SA_EEELi512ENS_6half_tEfNS_4arch4Sm90ELb1ELb0ELb0ELb1ELb0ELb1ELb1ELb0ELb0ELb1ELb0ELb0EEENS1_21CollectiveEpilogueFwdINS6_IJSA_NS7_ILi512EEESA_EEES9_SC_SE_Li256ELb1ELb1ELb0ELb0EEENS1_36VarlenDynamicPersistentTileSchedulerILi64ELi64ELi256ELi128ELb0ELb1ELb1ELb1ELb1ELb1EEEEEEEEEvNT_6ParamsE:
[----:B------:R-:W-:Y:S01]  /*0000*/  LDC R1, c[0x0][0x37c] ;  /* 0x0000df00ff017b82 */ /* 0x000fe20000000800 */
[----:B------:R-:W-:Y:S05]  /*0010*/  EXIT ;  /* 0x000000000000794d */ /* 0x000fea0003800000 */
.L_x_17:
        /* <DEDUP_REMOVED lines=14> */
.L_x_35:


//--------------------- .nv.shared.reserved.0     --------------------------
	.section	.nv.shared.reserved.0,"aw",@nobits
	.weak		__nv_reservedSMEM_offset_0_alias
	.size		__nv_reservedSMEM_offset_0_alias, 0, 64
	.other		__nv_reservedSMEM_offset_0_alias,@"STO_CUDA_RESERVED_SHARED STV_DEFAULT"
__nv_reservedSMEM_offset_0_alias:
	.zero		0
	.zero		64


//--------------------- .nv.global                --------------------------
	.section	.nv.global,"aw",@nobits
.nv.global:
	.type		_ZN77_INTERNAL_cc7f9397_41_flash_fwd_hdim64_512_fp16_packgqa_sm90_cu_9d2915ae_33004cute1_E,@object
	.size		_ZN77_INTERNAL_cc7f9397_41_flash_fwd_hdim64_512_fp16_packgqa_sm90_cu_9d2915ae_33004cute1_E,(_ZN77_INTERNAL_cc7f9397_41_flash_fwd_hdim64_512_fp16_packgqa_sm90_cu_9d2915ae_33004cuda3std3__45__cpo6cbeginE - _ZN77_INTERNAL_cc7f9397_41_flash_fwd_hdim64_512_fp16_packgqa_sm90_cu_9d2915ae_33004cute1_E)
_ZN77_INTERNAL_cc7f9397_41_flash_fwd_hdim64_512_fp16_packgqa_sm90_cu_9d2915ae_33004cute1_E:
	.zero		1
	.type		_ZN77_INTERNAL_cc7f9397_41_flash_fwd_hdim64_512_fp16_packgqa_sm90_cu_9d2915ae_33004cuda3std3__45__cpo6cbeginE,@object
	.size		_ZN77_INTERNAL_cc7f9397_41_flash_fwd_hdim64_512_fp16_packgqa_sm90_cu_9d2915ae_33004cuda3std3__45__cpo6cbeginE,(_ZN77_INTERNAL_cc7f9397_41_flash_fwd_hdim64_512_fp16_packgqa_sm90_cu_9d2915ae_33004cuda3std3__48in_placeE - _ZN77_INTERNAL_cc7f9397_41_flash_fwd_hdim64_512_fp16_packgqa_sm90_cu_9d2915ae_33004cuda3std3__45__cpo6cbeginE)
_ZN77_INTERNAL_cc7f9397_41_flash_fwd_hdim64_512_fp16_packgqa_sm90_cu_9d2915ae_33004cuda3std3__45__cpo6cbeginE:
	.zero		1
	.type		_ZN77_INTERNAL_cc7f9397_41_flash_fwd_hdim64_512_fp16_packgqa_sm90_cu_9d2915ae_33004cuda3std3__48in_placeE,@object
	.size		_ZN77_INTERNAL_cc7f9397_41_flash_fwd_hdim64_512_fp16_packgqa_sm90_cu_9d2915ae_33004cuda3std3__48in_placeE,(_ZN77_INTERNAL_cc7f9397_41_flash_fwd_hdim64_512_fp16_packgqa_sm90_cu_9d2915ae_33004cuda3std6ranges3__45__cpo9iter_moveE - _ZN77_INTERNAL_cc7f9397_41_flash_fwd_hdim64_512_fp16_packgqa_sm90_cu_9d2915ae_33004cuda3std3__48in_placeE)
_ZN77_INTERNAL_cc7f9397_41_flash_fwd_hdim64_512_fp16_packgqa_sm90_cu_9d2915ae_33004cuda3std3__48in_placeE:
	.zero		1
	.type		_ZN77_INTERNAL_cc7f9397_41_flash_fwd_hdim64_512_fp16_packgqa_sm90_cu_9d2915ae_33004cuda3std6ranges3__45__cpo9iter_moveE,@object
	.size		_ZN77_INTERNAL_cc7f9397_41_flash_fwd_hdim64_512_fp16_packgqa_sm90_cu_9d2915ae_33004cuda3std6ranges3__45__cpo9iter_moveE,(_ZN77_INTERNAL_cc7f9397_41_flash_fwd_hdim64_512_fp16_packgqa_sm90_cu_9d2915ae_33004cuda3std3__45__cpo5beginE - _ZN77_INTERNAL_cc7f9397_41_flash_fwd_hdim64_512_fp16_packgqa_sm90_cu_9d2915ae_33004cuda3std6ranges3__45__cpo9iter_moveE)
_ZN77_INTERNAL_cc7f9397_41_flash_fwd_hdim64_512_fp16_packgqa_sm90_cu_9d2915ae_33004cuda3std6ranges3__45__cpo9iter_moveE:
	.zero		1
	.type		_ZN77_INTERNAL_cc7f9397_41_flash_fwd_hdim64_512_fp16_packgqa_sm90_cu_9d2915ae_33004cuda3std3__45__cpo5beginE,@object
	.size		_ZN77_INTERNAL_cc7f9397_41_flash_fwd_hdim64_512_fp16_packgqa_sm90_cu_9d2915ae_33004cuda3std3__45__cpo5beginE,(_ZN77_INTERNAL_cc7f9397_41_flash_fwd_hdim64_512_fp16_packgqa_sm90_cu_9d2915ae_33004cuda3std3__479_GLOBAL__N__cc7f9397_41_flash_fwd_hdim64_512_fp16_packgqa_sm90_cu_9d2915ae_33006ignoreE - _ZN77_INTERNAL_cc7f9397_41_flash_fwd_hdim64_512_fp16_packgqa_sm90_cu_9d2915ae_33004cuda3std3__45__cpo5beginE)
_ZN77_INTERNAL_cc7f9397_41_flash_fwd_hdim64_512_fp16_packgqa_sm90_cu_9d2915ae_33004cuda3std3__45__cpo5beginE:
	.zero		1
	.type		_ZN77_INTERNAL_cc7f9397_41_flash_fwd_hdim64_512_fp16_packgqa_sm90_cu_9d2915ae_33004cuda3std3__479_GLOBAL__N__cc7f9397_41_flash_fwd_hdim64_512_fp16_packgqa_sm90_cu_9d2915ae_33006ignoreE,@object
	.size		_ZN77_INTERNAL_cc7f9397_41_flash_fwd_hdim64_512_fp16_packgqa_sm90_cu_9d2915ae_33004cuda3std3__479_GLOBAL__N__cc7f9397_41_flash_fwd_hdim64_512_fp16_packgqa_sm90_cu_9d2915ae_33006ignoreE,(_ZN77_INTERNAL_cc7f9397_41_flash_fwd_hdim64_512_fp16_packgqa_sm90_cu_9d2915ae_33004cute7productE - _ZN77_INTERNAL_cc7f9397_41_flash_fwd_hdim64_512_fp16_packgqa_sm90_cu_9d2915ae_33004cuda3std3__479_GLOBAL__N__cc7f9397_41_flash_fwd_hdim64_512_fp16_packgqa_sm90_cu_9d2915ae_33006ignoreE)
_ZN77_INTERNAL_cc7f9397_41_flash_fwd_hdim64_512_fp16_packgqa_sm90_cu_9d2915ae_33004cuda3std3__479_GLOBAL__N__cc7f9397_41_flash_fwd_hdim64_512_fp16_packgqa_sm90_cu_9d2915ae_33006ignoreE:
	.zero		1
	.type		_ZN77_INTERNAL_cc7f9397_41_flash_fwd_hdim64_512_fp16_packgqa_sm90_cu_9d2915ae_33004cute7productE,@object
	.size		_ZN77_INTERNAL_cc7f9397_41_flash_fwd_hdim64_512_fp16_packgqa_sm90_cu_9d2915ae_33004cute7productE,(_ZN77_INTERNAL_cc7f9397_41_flash_fwd_hdim64_512_fp16_packgqa_sm90_cu_9d2915ae_33004cuda3std3__45__cpo3endE - _ZN77_INTERNAL_cc7f9397_41_flash_fwd_hdim64_512_fp16_packgqa_sm90_cu_9d2915ae_33004cute7productE)
_ZN77_INTERNAL_cc7f9397_41_flash_fwd_hdim64_512_fp16_packgqa_sm90_cu_9d2915ae_33004cute7productE:
	.zero		1
	.type		_ZN77_INTERNAL_cc7f9397_41_flash_fwd_hdim64_512_fp16_packgqa_sm90_cu_9d2915ae_33004cuda3std3__45__cpo3endE,@object
	.size		_ZN77_INTERNAL_cc7f9397_41_flash_fwd_hdim64_512_fp16_packgqa_sm90_cu_9d2915ae_33004cuda3std3__45__cpo3endE,(_ZN77_INTERNAL_cc7f9397_41_flash_fwd_hdim64_512_fp16_packgqa_sm90_cu_9d2915ae_33004cuda3std3__419piecewise_constructE - _ZN77_INTERNAL_cc7f9397_41_flash_fwd_hdim64_512_fp16_packgqa_sm90_cu_9d2915ae_33004cuda3std3__45__cpo3endE)
_ZN77_INTERNAL_cc7f9397_41_flash_fwd_hdim64_512_fp16_packgqa_sm90_cu_9d2915ae_33004cuda3std3__45__cpo3endE:
	.zero		1
	.type		_ZN77_INTERNAL_cc7f9397_41_flash_fwd_hdim64_512_fp16_packgqa_sm90_cu_9d2915ae_33004cuda3std3__419piecewise_constructE,@object
	.size		_ZN77_INTERNAL_cc7f9397_41_flash_fwd_hdim64_512_fp16_packgqa_sm90_cu_9d2915ae_33004cuda3std3__419piecewise_constructE,(_ZN77_INTERNAL_cc7f9397_41_flash_fwd_hdim64_512_fp16_packgqa_sm90_cu_9d2915ae_33004cuda3std3__45__cpo4cendE - _ZN77_INTERNAL_cc7f9397_41_flash_fwd_hdim64_512_fp16_packgqa_sm90_cu_9d2915ae_33004cuda3std3__419piecewise_constructE)
_ZN77_INTERNAL_cc7f9397_41_flash_fwd_hdim64_512_fp16_packgqa_sm90_cu_9d2915ae_33004cuda3std3__419piecewise_constructE:
	.zero		1
	.type		_ZN77_INTERNAL_cc7f9397_41_flash_fwd_hdim64_512_fp16_packgqa_sm90_cu_9d2915ae_33004cuda3std3__45__cpo4cendE,@object
	.size		_ZN77_INTERNAL_cc7f9397_41_flash_fwd_hdim64_512_fp16_packgqa_sm90_cu_9d2915ae_33004cuda3std3__45__cpo4cendE,(_ZN77_INTERNAL_cc7f9397_41_flash_fwd_hdim64_512_fp16_packgqa_sm90_cu_9d2915ae_33004cuda3std6ranges3__45__cpo4swapE - _ZN77_INTERNAL_cc7f9397_41_flash_fwd_hdim64_512_fp16_packgqa_sm90_cu_9d2915ae_33004cuda3std3__45__cpo4cendE)
_ZN77_INTERNAL_cc7f9397_41_flash_fwd_hdim64_512_fp16_packgqa_sm90_cu_9d2915ae_33004cuda3std3__45__cpo4cendE:
	.zero		1
	.type		_ZN77_INTERNAL_cc7f9397_41_flash_fwd_hdim64_512_fp16_packgqa_sm90_cu_9d2915ae_33004cuda3std6ranges3__45__cpo4swapE,@object
	.size		_ZN77_INTERNAL_cc7f9397_41_flash_fwd_hdim64_512_fp16_packgqa_sm90_cu_9d2915ae_33004cuda3std6ranges3__45__cpo4swapE,(.L_7 - _ZN77_INTERNAL_cc7f9397_41_flash_fwd_hdim64_512_fp16_packgqa_sm90_cu_9d2915ae_33004cuda3std6ranges3__45__cpo4swapE)
_ZN77_INTERNAL_cc7f9397_41_flash_fwd_hdim64_512_fp16_packgqa_sm90_cu_9d2915ae_33004cuda3std6ranges3__45__cpo4swapE:
	.zero		1
.L_7:


//--------------------- .nv.constant0._ZN7cutlass13device_kernelIN5flash11enable_sm90INS1_16FlashAttnFwdSm90INS1_25CollectiveMainloopFwdSm90ILi2EN4cute5tupleIJNS5_1CILi1EEES8_S8_EEENS6_IJNS7_ILi64EEESA_SA_EEELi512ENS_6half_tEfNS_4arch4Sm90ELb0ELb0ELb0ELb0ELb0ELb0ELb0ELb0ELb0ELb1ELb0ELb0EEENS1_21CollectiveEpilogueFwdINS6_IJSA_NS7_ILi512EEESA_EEES9_SC_SE_Li256ELb0ELb1ELb0ELb0EEENS1_29StaticPersistentTileSchedulerILb0EEEEEEEEEvNT_6ParamsE --------------------------
	.section	.nv.constant0._ZN7cutlass13device_kernelIN5flash11enable_sm90INS1_16FlashAttnFwdSm90INS1_25CollectiveMainloopFwdSm90ILi2EN4cute5tupleIJNS5_1CILi1EEES8_S8_EEENS6_IJNS7_ILi64EEESA_SA_EEELi512ENS_6half_tEfNS_4arch4Sm90ELb0ELb0ELb0ELb0ELb0ELb0ELb0ELb0ELb0ELb1ELb0ELb0EEENS1_21CollectiveEpilogueFwdINS6_IJSA_NS7_ILi512EEESA_EEES9_SC_SE_Li256ELb0ELb1ELb0ELb0EEENS1_29StaticPersistentTileSchedulerILb0EEEEEEEEEvNT_6ParamsE,"a",@progbits
	.sectionflags	@""
	.align	4
.nv.constant0._ZN7cutlass13device_kernelIN5flash11enable_sm90INS1_16FlashAttnFwdSm90INS1_25CollectiveMainloopFwdSm90ILi2EN4cute5tupleIJNS5_1CILi1EEES8_S8_EEENS6_IJNS7_ILi64EEESA_SA_EEELi512ENS_6half_tEfNS_4arch4Sm90ELb0ELb0ELb0ELb0ELb0ELb0ELb0ELb0ELb0ELb1ELb0ELb0EEENS1_21CollectiveEpilogueFwdINS6_IJSA_NS7_ILi512EEESA_EEES9_SC_SE_Li256ELb0ELb1ELb0ELb0EEENS1_29StaticPersistentTileSchedulerILb0EEEEEEEEEvNT_6ParamsE:
	.zero		3456


//--------------------- .nv.constant0._ZN7cutlass13device_kernelIN5flash11enable_sm90INS1_16FlashAttnFwdSm90INS1_25CollectiveMainloopFwdSm90ILi2EN4cute5tupleIJNS5_1CILi1EEES8_S8_EEENS6_IJNS7_ILi64EEESA_SA_EEELi512ENS_6half_tEfNS_4arch4Sm90ELb0ELb0ELb0ELb0ELb0ELb0ELb1ELb0ELb0ELb1ELb0ELb0EEENS1_21CollectiveEpilogueFwdINS6_IJSA_NS7_ILi512EEESA_EEES9_SC_SE_Li256ELb0ELb1ELb0ELb0EEENS1_29StaticPersistentTileSchedulerILb0EEEEEEEEEvNT_6ParamsE --------------------------
	.section	.nv.constant0._ZN7cutlass13device_kernelIN5flash11enable_sm90INS1_16FlashAttnFwdSm90INS1_25CollectiveMainloopFwdSm90ILi2EN4cute5tupleIJNS5_1CILi1EEES8_S8_EEENS6_IJNS7_ILi64EEESA_SA_EEELi512ENS_6half_tEfNS_4arch4Sm90ELb0ELb0ELb0ELb0ELb0ELb0ELb1ELb0ELb0ELb1ELb0ELb0EEENS1_21CollectiveEpilogueFwdINS6_IJSA_NS7_ILi512EEESA_EEES9_SC_SE_Li256ELb0ELb1ELb0ELb0EEENS1_29StaticPersistentTileSchedulerILb0EEEEEEEEEvNT_6ParamsE,"a",@progbits
	.sectionflags	@""
	.align	4
.nv.constant0._ZN7cutlass13device_kernelIN5flash11enable_sm90INS1_16FlashAttnFwdSm90INS1_25CollectiveMainloopFwdSm90ILi2EN4cute5tupleIJNS5_1CILi1EEES8_S8_EEENS6_IJNS7_ILi64EEESA_SA_EEELi512ENS_6half_tEfNS_4arch4Sm90ELb0ELb0ELb0ELb0ELb0ELb0ELb1ELb0ELb0ELb1ELb0ELb0EEENS1_21CollectiveEpilogueFwdINS6_IJSA_NS7_ILi512EEESA_EEES9_SC_SE_Li256ELb0ELb1ELb0ELb0EEENS1_29StaticPersistentTileSchedulerILb0EEEEEEEEEvNT_6ParamsE:
	.zero		3712


//--------------------- .nv.constant0._ZN7cutlass13device_kernelIN5flash11enable_sm90INS1_16FlashAttnFwdSm90INS1_25CollectiveMainloopFwdSm90ILi2EN4cute5tupleIJNS5_1CILi1EEES8_S8_EEENS6_IJNS7_ILi64EEESA_SA_EEELi512ENS_6half_tEfNS_4arch4Sm90ELb0ELb0ELb0ELb1ELb0ELb0ELb0ELb0ELb0ELb1ELb0ELb0EEENS1_21CollectiveEpilogueFwdINS6_IJSA_NS7_ILi512EEESA_EEES9_SC_SE_Li256ELb1ELb1ELb0ELb0EEENS1_36VarlenDynamicPersistentTileSchedulerILi64ELi64ELi256ELi128ELb0ELb1ELb1ELb0ELb1ELb1EEEEEEEEEvNT_6ParamsE --------------------------
	.section	.nv.constant0._ZN7cutlass13device_kernelIN5flash11enable_sm90INS1_16FlashAttnFwdSm90INS1_25CollectiveMainloopFwdSm90ILi2EN4cute5tupleIJNS5_1CILi1EEES8_S8_EEENS6_IJNS7_ILi64EEESA_SA_EEELi512ENS_6half_tEfNS_4arch4Sm90ELb0ELb0ELb0ELb1ELb0ELb0ELb0ELb0ELb0ELb1ELb0ELb0EEENS1_21CollectiveEpilogueFwdINS6_IJSA_NS7_ILi512EEESA_EEES9_SC_SE_Li256ELb1ELb1ELb0ELb0EEENS1_36VarlenDynamicPersistentTileSchedulerILi64ELi64ELi256ELi128ELb0ELb1ELb1ELb0ELb1ELb1EEEEEEEEEvNT_6ParamsE,"a",@progbits
	.sectionflags	@""
	.align	4
.nv.constant0._ZN7cutlass13device_kernelIN5flash11enable_sm90INS1_16FlashAttnFwdSm90INS1_25CollectiveMainloopFwdSm90ILi2EN4cute5tupleIJNS5_1CILi1EEES8_S8_EEENS6_IJNS7_ILi64EEESA_SA_EEELi512ENS_6half_tEfNS_4arch4Sm90ELb0ELb0ELb0ELb1ELb0ELb0ELb0ELb0ELb0ELb1ELb0ELb0EEENS1_21CollectiveEpilogueFwdINS6_IJSA_NS7_ILi512EEESA_EEES9_SC_SE_Li256ELb1ELb1ELb0ELb0EEENS1_36VarlenDynamicPersistentTileSchedulerILi64ELi64ELi256ELi128ELb0ELb1ELb1ELb0ELb1ELb1EEEEEEEEEvNT_6ParamsE:
	.zero		3584


//--------------------- .nv.constant0._ZN7cutlass13device_kernelIN5flash11enable_sm90INS1_16FlashAttnFwdSm90INS1_25CollectiveMainloopFwdSm90ILi2EN4cute5tupleIJNS5_1CILi1EEES8_S8_EEENS6_IJNS7_ILi64EEESA_SA_EEELi512ENS_6half_tEfNS_4arch4Sm90ELb0ELb0ELb0ELb1ELb0ELb1ELb0ELb0ELb0ELb1ELb0ELb0EEENS1_21CollectiveEpilogueFwdINS6_IJSA_NS7_ILi512EEESA_EEES9_SC_SE_Li256ELb1ELb1ELb0ELb0EEENS1_36VarlenDynamicPersistentTileSchedulerILi64ELi64ELi256ELi128ELb0ELb1ELb1ELb0ELb1ELb1EEEEEEEEEvNT_6ParamsE --------------------------
	.section	.nv.constant0._ZN7cutlass13device_kernelIN5flash11enable_sm90INS1_16FlashAttnFwdSm90INS1_25CollectiveMainloopFwdSm90ILi2EN4cute5tupleIJNS5_1CILi1EEES8_S8_EEENS6_IJNS7_ILi64EEESA_SA_EEELi512ENS_6half_tEfNS_4arch4Sm90ELb0ELb0ELb0ELb1ELb0ELb1ELb0ELb0ELb0ELb1ELb0ELb0EEENS1_21CollectiveEpilogueFwdINS6_IJSA_NS7_ILi512EEESA_EEES9_SC_SE_Li256ELb1ELb1ELb0ELb0EEENS1_36VarlenDynamicPersistentTileSchedulerILi64ELi64ELi256ELi128ELb0ELb1ELb1ELb0ELb1ELb1EEEEEEEEEvNT_6ParamsE,"a",@progbits
	.sectionflags	@""
	.align	4
.nv.constant0._ZN7cutlass13device_kernelIN5flash11enable_sm90INS1_16FlashAttnFwdSm90INS1_25CollectiveMainloopFwdSm90ILi2EN4cute5tupleIJNS5_1CILi1EEES8_S8_EEENS6_IJNS7_ILi64EEESA_SA_EEELi512ENS_6half_tEfNS_4arch4Sm90ELb0ELb0ELb0ELb1ELb0ELb1ELb0ELb0ELb0ELb1ELb0ELb0EEENS1_21CollectiveEpilogueFwdINS6_IJSA_NS7_ILi512EEESA_EEES9_SC_SE_Li256ELb1ELb1ELb0ELb0EEENS1_36VarlenDynamicPersistentTileSchedulerILi64ELi64ELi256ELi128ELb0ELb1ELb1ELb0ELb1ELb1EEEEEEEEEvNT_6ParamsE:
	.zero		3584


//--------------------- .nv.constant0._ZN7cutlass13device_kernelIN5flash11enable_sm90INS1_16FlashAttnFwdSm90INS1_25CollectiveMainloopFwdSm90ILi2EN4cute5tupleIJNS5_1CILi1EEES8_S8_EEENS6_IJNS7_ILi64EEESA_SA_EEELi512ENS_6half_tEfNS_4arch4Sm90ELb0ELb0ELb0ELb1ELb0ELb0ELb1ELb0ELb0ELb1ELb0ELb0EEENS1_21CollectiveEpilogueFwdINS6_IJSA_NS7_ILi512EEESA_EEES9_SC_SE_Li256ELb1ELb1ELb0ELb0EEENS1_36VarlenDynamicPersistentTileSchedulerILi64ELi64ELi256ELi128ELb0ELb1ELb1ELb0ELb1ELb1EEEEEEEEEvNT_6ParamsE --------------------------
	.section	.nv.constant0._ZN7cutlass13device_kernelIN5flash11enable_sm90INS1_16FlashAttnFwdSm90INS1_25CollectiveMainloopFwdSm90ILi2EN4cute5tupleIJNS5_1CILi1EEES8_S8_EEENS6_IJNS7_ILi64EEESA_SA_EEELi512ENS_6half_tEfNS_4arch4Sm90ELb0ELb0ELb0ELb1ELb0ELb0ELb1ELb0ELb0ELb1ELb0ELb0EEENS1_21CollectiveEpilogueFwdINS6_IJSA_NS7_ILi512EEESA_EEES9_SC_SE_Li256ELb1ELb1ELb0ELb0EEENS1_36VarlenDynamicPersistentTileSchedulerILi64ELi64ELi256ELi128ELb0ELb1ELb1ELb0ELb1ELb1EEEEEEEEEvNT_6ParamsE,"a",@progbits
	.sectionflags	@""
	.align	4
.nv.constant0._ZN7cutlass13device_kernelIN5flash11enable_sm90INS1_16FlashAttnFwdSm90INS1_25CollectiveMainloopFwdSm90ILi2EN4cute5tupleIJNS5_1CILi1EEES8_S8_EEENS6_IJNS7_ILi64EEESA_SA_EEELi512ENS_6half_tEfNS_4arch4Sm90ELb0ELb0ELb0ELb1ELb0ELb0ELb1ELb0ELb0ELb1ELb0ELb0EEENS1_21CollectiveEpilogueFwdINS6_IJSA_NS7_ILi512EEESA_EEES9_SC_SE_Li256ELb1ELb1ELb0ELb0EEENS1_36VarlenDynamicPersistentTileSchedulerILi64ELi64ELi256ELi128ELb0ELb1ELb1ELb0ELb1ELb1EEEEEEEEEvNT_6ParamsE:
	.zero		3840


//--------------------- .nv.constant0._ZN7cutlass13device_kernelIN5flash11enable_sm90INS1_16FlashAttnFwdSm90INS1_25CollectiveMainloopFwdSm90ILi2EN4cute5tupleIJNS5_1CILi1EEES8_S8_EEENS6_IJNS7_ILi64EEESA_SA_EEELi512ENS_6half_tEfNS_4arch4Sm90ELb0ELb0ELb0ELb1ELb0ELb1ELb1ELb0ELb0ELb1ELb0ELb0EEENS1_21CollectiveEpilogueFwdINS6_IJSA_NS7_ILi512EEESA_EEES9_SC_SE_Li256ELb1ELb1ELb0ELb0EEENS1_36VarlenDynamicPersistentTileSchedulerILi64ELi64ELi256ELi128ELb0ELb1ELb1ELb0ELb1ELb1EEEEEEEEEvNT_6ParamsE --------------------------
	.section	.nv.constant0._ZN7cutlass13device_kernelIN5flash11enable_sm90INS1_16FlashAttnFwdSm90INS1_25CollectiveMainloopFwdSm90ILi2EN4cute5tupleIJNS5_1CILi1EEES8_S8_EEENS6_IJNS7_ILi64EEESA_SA_EEELi512ENS_6half_tEfNS_4arch4Sm90ELb0ELb0ELb0ELb1ELb0ELb1ELb1ELb0ELb0ELb1ELb0ELb0EEENS1_21CollectiveEpilogueFwdINS6_IJSA_NS7_ILi512EEESA_EEES9_SC_SE_Li256ELb1ELb1ELb0ELb0EEENS1_36VarlenDynamicPersistentTileSchedulerILi64ELi64ELi256ELi128ELb0ELb1ELb1ELb0ELb1ELb1EEEEEEEEEvNT_6ParamsE,"a",@progbits
	.sectionflags	@""
	.align	4
.nv.constant0._ZN7cutlass13device_kernelIN5flash11enable_sm90INS1_16FlashAttnFwdSm90INS1_25CollectiveMainloopFwdSm90ILi2EN4cute5tupleIJNS5_1CILi1EEES8_S8_EEENS6_IJNS7_ILi64EEESA_SA_EEELi512ENS_6half_tEfNS_4arch4Sm90ELb0ELb0ELb0ELb1ELb0ELb1ELb1ELb0ELb0ELb1ELb0ELb0EEENS1_21CollectiveEpilogueFwdINS6_IJSA_NS7_ILi512EEESA_EEES9_SC_SE_Li256ELb1ELb1ELb0ELb0EEENS1_36VarlenDynamicPersistentTileSchedulerILi64ELi64ELi256ELi128ELb0ELb1ELb1ELb0ELb1ELb1EEEEEEEEEvNT_6ParamsE:
	.zero		3840


//--------------------- .nv.constant0._ZN7cutlass13device_kernelIN5flash11enable_sm90INS1_16FlashAttnFwdSm90INS1_25CollectiveMainloopFwdSm90ILi2EN4cute5tupleIJNS5_1CILi1EEES8_S8_EEENS6_IJNS7_ILi64EEESA_SA_EEELi512ENS_6half_tEfNS_4arch4Sm90ELb0ELb1ELb0ELb0ELb0ELb0ELb0ELb0ELb0ELb1ELb0ELb0EEENS1_21CollectiveEpilogueFwdINS6_IJSA_NS7_ILi512EEESA_EEES9_SC_SE_Li256ELb0ELb1ELb0ELb0EEENS1_30DynamicPersistentTileSchedulerILi256ELi128ELb0ELb1ELb1EEEEEEEEEvNT_6ParamsE --------------------------
	.section	.nv.constant0._ZN7cutlass13device_kernelIN5flash11enable_sm90INS1_16FlashAttnFwdSm90INS1_25CollectiveMainloopFwdSm90ILi2EN4cute5tupleIJNS5_1CILi1EEES8_S8_EEENS6_IJNS7_ILi64EEESA_SA_EEELi512ENS_6half_tEfNS_4arch4Sm90ELb0ELb1ELb0ELb0ELb0ELb0ELb0ELb0ELb0ELb1ELb0ELb0EEENS1_21CollectiveEpilogueFwdINS6_IJSA_NS7_ILi512EEESA_EEES9_SC_SE_Li256ELb0ELb1ELb0ELb0EEENS1_30DynamicPersistentTileSchedulerILi256ELi128ELb0ELb1ELb1EEEEEEEEEvNT_6ParamsE,"a",@progbits
	.sectionflags	@""
	.align	4
.nv.constant0._ZN7cutlass13device_kernelIN5flash11enable_sm90INS1_16FlashAttnFwdSm90INS1_25CollectiveMainloopFwdSm90ILi2EN4cute5tupleIJNS5_1CILi1EEES8_S8_EEENS6_IJNS7_ILi64EEESA_SA_EEELi512ENS_6half_tEfNS_4arch4Sm90ELb0ELb1ELb0ELb0ELb0ELb0ELb0ELb0ELb0ELb1ELb0ELb0EEENS1_21CollectiveEpilogueFwdINS6_IJSA_NS7_ILi512EEESA_EEES9_SC_SE_Li256ELb0ELb1ELb0ELb0EEENS1_30DynamicPersistentTileSchedulerILi256ELi128ELb0ELb1ELb1EEEEEEEEEvNT_6ParamsE:
	.zero		3584


//--------------------- .nv.constant0._ZN7cutlass13device_kernelIN5flash11enable_sm90INS1_16FlashAttnFwdSm90INS1_25CollectiveMainloopFwdSm90ILi2EN4cute5tupleIJNS5_1CILi1EEES8_S8_EEENS6_IJNS7_ILi64EEESA_SA_EEELi512ENS_6half_tEfNS_4arch4Sm90ELb0ELb1ELb0ELb0ELb0ELb0ELb1ELb0ELb0ELb1ELb0ELb0EEENS1_21CollectiveEpilogueFwdINS6_IJSA_NS7_ILi512EEESA_EEES9_SC_SE_Li256ELb0ELb1ELb0ELb0EEENS1_30DynamicPersistentTileSchedulerILi256ELi128ELb0ELb1ELb1EEEEEEEEEvNT_6ParamsE --------------------------
	.section	.nv.constant0._ZN7cutlass13device_kernelIN5flash11enable_sm90INS1_16FlashAttnFwdSm90INS1_25CollectiveMainloopFwdSm90ILi2EN4cute5tupleIJNS5_1CILi1EEES8_S8_EEENS6_IJNS7_ILi64EEESA_SA_EEELi512ENS_6half_tEfNS_4arch4Sm90ELb0ELb1ELb0ELb0ELb0ELb0ELb1ELb0ELb0ELb1ELb0ELb0EEENS1_21CollectiveEpilogueFwdINS6_IJSA_NS7_ILi512EEESA_EEES9_SC_SE_Li256ELb0ELb1ELb0ELb0EEENS1_30DynamicPersistentTileSchedulerILi256ELi128ELb0ELb1ELb1EEEEEEEEEvNT_6ParamsE,"a",@progbits
	.sectionflags	@""
	.align	4
.nv.constant0._ZN7cutlass13device_kernelIN5flash11enable_sm90INS1_16FlashAttnFwdSm90INS1_25CollectiveMainloopFwdSm90ILi2EN4cute5tupleIJNS5_1CILi1EEES8_S8_EEENS6_IJNS7_ILi64EEESA_SA_EEELi512ENS_6half_tEfNS_4arch4Sm90ELb0ELb1ELb0ELb0ELb0ELb0ELb1ELb0ELb0ELb1ELb0ELb0EEENS1_21CollectiveEpilogueFwdINS6_IJSA_NS7_ILi512EEESA_EEES9_SC_SE_Li256ELb0ELb1ELb0ELb0EEENS1_30DynamicPersistentTileSchedulerILi256ELi128ELb0ELb1ELb1EEEEEEEEEvNT_6ParamsE:
	.zero		3840


//--------------------- .nv.constant0._ZN7cutlass13device_kernelIN5flash11enable_sm90INS1_16FlashAttnFwdSm90INS1_25CollectiveMainloopFwdSm90ILi2EN4cute5tupleIJNS5_1CILi1EEES8_S8_EEENS6_IJNS7_ILi64EEESA_SA_EEELi512ENS_6half_tEfNS_4arch4Sm90ELb0ELb1ELb0ELb1ELb0ELb0ELb0ELb0ELb0ELb1ELb0ELb0EEENS1_21CollectiveEpilogueFwdINS6_IJSA_NS7_ILi512EEESA_EEES9_SC_SE_Li256ELb1ELb1ELb0ELb0EEENS1_36VarlenDynamicPersistentTileSchedulerILi64ELi64ELi256ELi128ELb0ELb1ELb1ELb1ELb0ELb1EEEEEEEEEvNT_6ParamsE --------------------------
	.section	.nv.constant0._ZN7cutlass13device_kernelIN5flash11enable_sm90INS1_16FlashAttnFwdSm90INS1_25CollectiveMainloopFwdSm90ILi2EN4cute5tupleIJNS5_1CILi1EEES8_S8_EEENS6_IJNS7_ILi64EEESA_SA_EEELi512ENS_6half_tEfNS_4arch4Sm90ELb0ELb1ELb0ELb1ELb0ELb0ELb0ELb0ELb0ELb1ELb0ELb0EEENS1_21CollectiveEpilogueFwdINS6_IJSA_NS7_ILi512EEESA_EEES9_SC_SE_Li256ELb1ELb1ELb0ELb0EEENS1_36VarlenDynamicPersistentTileSchedulerILi64ELi64ELi256ELi128ELb0ELb1ELb1ELb1ELb0ELb1EEEEEEEEEvNT_6ParamsE,"a",@progbits
	.sectionflags	@""
	.align	4
.nv.constant0._ZN7cutlass13device_kernelIN5flash11enable_sm90INS1_16FlashAttnFwdSm90INS1_25CollectiveMainloopFwdSm90ILi2EN4cute5tupleIJNS5_1CILi1EEES8_S8_EEENS6_IJNS7_ILi64EEESA_SA_EEELi512ENS_6half_tEfNS_4arch4Sm90ELb0ELb1ELb0ELb1ELb0ELb0ELb0ELb0ELb0ELb1ELb0ELb0EEENS1_21CollectiveEpilogueFwdINS6_IJSA_NS7_ILi512EEESA_EEES9_SC_SE_Li256ELb1ELb1ELb0ELb0EEENS1_36VarlenDynamicPersistentTileSchedulerILi64ELi64ELi256ELi128ELb0ELb1ELb1ELb1ELb0ELb1EEEEEEEEEvNT_6ParamsE:
	.zero		3584


//--------------------- .nv.constant0._ZN7cutlass13device_kernelIN5flash11enable_sm90INS1_16FlashAttnFwdSm90INS1_25CollectiveMainloopFwdSm90ILi2EN4cute5tupleIJNS5_1CILi1EEES8_S8_EEENS6_IJNS7_ILi64EEESA_SA_EEELi512ENS_6half_tEfNS_4arch4Sm90ELb0ELb1ELb0ELb1ELb0ELb1ELb0ELb0ELb0ELb1ELb0ELb0EEENS1_21CollectiveEpilogueFwdINS6_IJSA_NS7_ILi512EEESA_EEES9_SC_SE_Li256ELb1ELb1ELb0ELb0EEENS1_36VarlenDynamicPersistentTileSchedulerILi64ELi64ELi256ELi128ELb0ELb1ELb1ELb1ELb0ELb1EEEEEEEEEvNT_6ParamsE --------------------------
	.section	.nv.constant0._ZN7cutlass13device_kernelIN5flash11enable_sm90INS1_16FlashAttnFwdSm90INS1_25CollectiveMainloopFwdSm90ILi2EN4cute5tupleIJNS5_1CILi1EEES8_S8_EEENS6_IJNS7_ILi64EEESA_SA_EEELi512ENS_6half_tEfNS_4arch4Sm90ELb0ELb1ELb0ELb1ELb0ELb1ELb0ELb0ELb0ELb1ELb0ELb0EEENS1_21CollectiveEpilogueFwdINS6_IJSA_NS7_ILi512EEESA_EEES9_SC_SE_Li256ELb1ELb1ELb0ELb0EEENS1_36VarlenDynamicPersistentTileSchedulerILi64ELi64ELi256ELi128ELb0ELb1ELb1ELb1ELb0ELb1EEEEEEEEEvNT_6ParamsE,"a",@progbits
	.sectionflags	@""
	.align	4
.nv.constant0._ZN7cutlass13device_kernelIN5flash11enable_sm90INS1_16FlashAttnFwdSm90INS1_25CollectiveMainloopFwdSm90ILi2EN4cute5tupleIJNS5_1CILi1EEES8_S8_EEENS6_IJNS7_ILi64EEESA_SA_EEELi512ENS_6half_tEfNS_4arch4Sm90ELb0ELb1ELb0ELb1ELb0ELb1ELb0ELb0ELb0ELb1ELb0ELb0EEENS1_21CollectiveEpilogueFwdINS6_IJSA_NS7_ILi512EEESA_EEES9_SC_SE_Li256ELb1ELb1ELb0ELb0EEENS1_36VarlenDynamicPersistentTileSchedulerILi64ELi64ELi256ELi128ELb0ELb1ELb1ELb1ELb0ELb1EEEEEEEEEvNT_6ParamsE:
	.zero		3584


//--------------------- .nv.constant0._ZN7cutlass13device_kernelIN5flash11enable_sm90INS1_16FlashAttnFwdSm90INS1_25CollectiveMainloopFwdSm90ILi2EN4cute5tupleIJNS5_1CILi1EEES8_S8_EEENS6_IJNS7_ILi64EEESA_SA_EEELi512ENS_6half_tEfNS_4arch4Sm90ELb0ELb1ELb0ELb1ELb0ELb0ELb1ELb0ELb0ELb1ELb0ELb0EEENS1_21CollectiveEpilogueFwdINS6_IJSA_NS7_ILi512EEESA_EEES9_SC_SE_Li256ELb1ELb1ELb0ELb0EEENS1_36VarlenDynamicPersistentTileSchedulerILi64ELi64ELi256ELi128ELb0ELb1ELb1ELb1ELb0ELb1EEEEEEEEEvNT_6ParamsE --------------------------
	.section	.nv.constant0._ZN7cutlass13device_kernelIN5flash11enable_sm90INS1_16FlashAttnFwdSm90INS1_25CollectiveMainloopFwdSm90ILi2EN4cute5tupleIJNS5_1CILi1EEES8_S8_EEENS6_IJNS7_ILi64EEESA_SA_EEELi512ENS_6half_tEfNS_4arch4Sm90ELb0ELb1ELb0ELb1ELb0ELb0ELb1ELb0ELb0ELb1ELb0ELb0EEENS1_21CollectiveEpilogueFwdINS6_IJSA_NS7_ILi512EEESA_EEES9_SC_SE_Li256ELb1ELb1ELb0ELb0EEENS1_36VarlenDynamicPersistentTileSchedulerILi64ELi64ELi256ELi128ELb0ELb1ELb1ELb1ELb0ELb1EEEEEEEEEvNT_6ParamsE,"a",@progbits
	.sectionflags	@""
	.align	4
.nv.constant0._ZN7cutlass13device_kernelIN5flash11enable_sm90INS1_16FlashAttnFwdSm90INS1_25CollectiveMainloopFwdSm90ILi2EN4cute5tupleIJNS5_1CILi1EEES8_S8_EEENS6_IJNS7_ILi64EEESA_SA_EEELi512ENS_6half_tEfNS_4arch4Sm90ELb0ELb1ELb0ELb1ELb0ELb0ELb1ELb0ELb0ELb1ELb0ELb0EEENS1_21CollectiveEpilogueFwdINS6_IJSA_NS7_ILi512EEESA_EEES9_SC_SE_Li256ELb1ELb1ELb0ELb0EEENS1_36VarlenDynamicPersistentTileSchedulerILi64ELi64ELi256ELi128ELb0ELb1ELb1ELb1ELb0ELb1EEEEEEEEEvNT_6ParamsE:
	.zero		3840


//--------------------- .nv.constant0._ZN7cutlass13device_kernelIN5flash11enable_sm90INS1_16FlashAttnFwdSm90INS1_25CollectiveMainloopFwdSm90ILi2EN4cute5tupleIJNS5_1CILi1EEES8_S8_EEENS6_IJNS7_ILi64EEESA_SA_EEELi512ENS_6half_tEfNS_4arch4Sm90ELb0ELb1ELb0ELb1ELb0ELb1ELb1ELb0ELb0ELb1ELb0ELb0EEENS1_21CollectiveEpilogueFwdINS6_IJSA_NS7_ILi512EEESA_EEES9_SC_SE_Li256ELb1ELb1ELb0ELb0EEENS1_36VarlenDynamicPersistentTileSchedulerILi64ELi64ELi256ELi128ELb0ELb1ELb1ELb1ELb0ELb1EEEEEEEEEvNT_6ParamsE --------------------------
	.section	.nv.constant0._ZN7cutlass13device_kernelIN5flash11enable_sm90INS1_16FlashAttnFwdSm90INS1_25CollectiveMainloopFwdSm90ILi2EN4cute5tupleIJNS5_1CILi1EEES8_S8_EEENS6_IJNS7_ILi64EEESA_SA_EEELi512ENS_6half_tEfNS_4arch4Sm90ELb0ELb1ELb0ELb1ELb0ELb1ELb1ELb0ELb0ELb1ELb0ELb0EEENS1_21CollectiveEpilogueFwdINS6_IJSA_NS7_ILi512EEESA_EEES9_SC_SE_Li256ELb1ELb1ELb0ELb0EEENS1_36VarlenDynamicPersistentTileSchedulerILi64ELi64ELi256ELi128ELb0ELb1ELb1ELb1ELb0ELb1EEEEEEEEEvNT_6ParamsE,"a",@progbits
	.sectionflags	@""
	.align	4
.nv.constant0._ZN7cutlass13device_kernelIN5flash11enable_sm90INS1_16FlashAttnFwdSm90INS1_25CollectiveMainloopFwdSm90ILi2EN4cute5tupleIJNS5_1CILi1EEES8_S8_EEENS6_IJNS7_ILi64EEESA_SA_EEELi512ENS_6half_tEfNS_4arch4Sm90ELb0ELb1ELb0ELb1ELb0ELb1ELb1ELb0ELb0ELb1ELb0ELb0EEENS1_21CollectiveEpilogueFwdINS6_IJSA_NS7_ILi512EEESA_EEES9_SC_SE_Li256ELb1ELb1ELb0ELb0EEENS1_36VarlenDynamicPersistentTileSchedulerILi64ELi64ELi256ELi128ELb0ELb1ELb1ELb1ELb0ELb1EEEEEEEEEvNT_6ParamsE:
	.zero		3840


//--------------------- .nv.constant0._ZN7cutlass13device_kernelIN5flash11enable_sm90INS1_16FlashAttnFwdSm90INS1_25CollectiveMainloopFwdSm90ILi2EN4cute5tupleIJNS5_1CILi1EEES8_S8_EEENS6_IJNS7_ILi64EEESA_SA_EEELi512ENS_6half_tEfNS_4arch4Sm90ELb1ELb0ELb0ELb0ELb0ELb0ELb0ELb0ELb0ELb1ELb0ELb0EEENS1_21CollectiveEpilogueFwdINS6_IJSA_NS7_ILi512EEESA_EEES9_SC_SE_Li256ELb0ELb1ELb0ELb0EEENS1_30DynamicPersistentTileSchedulerILi256ELi128ELb0ELb1ELb1EEEEEEEEEvNT_6ParamsE --------------------------
	.section	.nv.constant0._ZN7cutlass13device_kernelIN5flash11enable_sm90INS1_16FlashAttnFwdSm90INS1_25CollectiveMainloopFwdSm90ILi2EN4cute5tupleIJNS5_1CILi1EEES8_S8_EEENS6_IJNS7_ILi64EEESA_SA_EEELi512ENS_6half_tEfNS_4arch4Sm90ELb1ELb0ELb0ELb0ELb0ELb0ELb0ELb0ELb0ELb1ELb0ELb0EEENS1_21CollectiveEpilogueFwdINS6_IJSA_NS7_ILi512EEESA_EEES9_SC_SE_Li256ELb0ELb1ELb0ELb0EEENS1_30DynamicPersistentTileSchedulerILi256ELi128ELb0ELb1ELb1EEEEEEEEEvNT_6ParamsE,"a",@progbits
	.sectionflags	@""
	.align	4
.nv.constant0._ZN7cutlass13device_kernelIN5flash11enable_sm90INS1_16FlashAttnFwdSm90INS1_25CollectiveMainloopFwdSm90ILi2EN4cute5tupleIJNS5_1CILi1EEES8_S8_EEENS6_IJNS7_ILi64EEESA_SA_EEELi512ENS_6half_tEfNS_4arch4Sm90ELb1ELb0ELb0ELb0ELb0ELb0ELb0ELb0ELb0ELb1ELb0ELb0EEENS1_21CollectiveEpilogueFwdINS6_IJSA_NS7_ILi512EEESA_EEES9_SC_SE_Li256ELb0ELb1ELb0ELb0EEENS1_30DynamicPersistentTileSchedulerILi256ELi128ELb0ELb1ELb1EEEEEEEEEvNT_6ParamsE:
	.zero		3584


//--------------------- .nv.constant0._ZN7cutlass13device_kernelIN5flash11enable_sm90INS1_16FlashAttnFwdSm90INS1_25CollectiveMainloopFwdSm90ILi2EN4cute5tupleIJNS5_1CILi1EEES8_S8_EEENS6_IJNS7_ILi64EEESA_SA_EEELi512ENS_6half_tEfNS_4arch4Sm90ELb1ELb0ELb0ELb0ELb0ELb0ELb1ELb0ELb0ELb1ELb0ELb0EEENS1_21CollectiveEpilogueFwdINS6_IJSA_NS7_ILi512EEESA_EEES9_SC_SE_Li256ELb0ELb1ELb0ELb0EEENS1_30DynamicPersistentTileSchedulerILi256ELi128ELb0ELb1ELb1EEEEEEEEEvNT_6ParamsE --------------------------
	.section	.nv.constant0._ZN7cutlass13device_kernelIN5flash11enable_sm90INS1_16FlashAttnFwdSm90INS1_25CollectiveMainloopFwdSm90ILi2EN4cute5tupleIJNS5_1CILi1EEES8_S8_EEENS6_IJNS7_ILi64EEESA_SA_EEELi512ENS_6half_tEfNS_4arch4Sm90ELb1ELb0ELb0ELb0ELb0ELb0ELb1ELb0ELb0ELb1ELb0ELb0EEENS1_21CollectiveEpilogueFwdINS6_IJSA_NS7_ILi512EEESA_EEES9_SC_SE_Li256ELb0ELb1ELb0ELb0EEENS1_30DynamicPersistentTileSchedulerILi256ELi128ELb0ELb1ELb1EEEEEEEEEvNT_6ParamsE,"a",@progbits
	.sectionflags	@""
	.align	4
.nv.constant0._ZN7cutlass13device_kernelIN5flash11enable_sm90INS1_16FlashAttnFwdSm90INS1_25CollectiveMainloopFwdSm90ILi2EN4cute5tupleIJNS5_1CILi1EEES8_S8_EEENS6_IJNS7_ILi64EEESA_SA_EEELi512ENS_6half_tEfNS_4arch4Sm90ELb1ELb0ELb0ELb0ELb0ELb0ELb1ELb0ELb0ELb1ELb0ELb0EEENS1_21CollectiveEpilogueFwdINS6_IJSA_NS7_ILi512EEESA_EEES9_SC_SE_Li256ELb0ELb1ELb0ELb0EEENS1_30DynamicPersistentTileSchedulerILi256ELi128ELb0ELb1ELb1EEEEEEEEEvNT_6ParamsE:
	.zero		3840


//--------------------- .nv.constant0._ZN7cutlass13device_kernelIN5flash11enable_sm90INS1_16FlashAttnFwdSm90INS1_25CollectiveMainloopFwdSm90ILi2EN4cute5tupleIJNS5_1CILi1EEES8_S8_EEENS6_IJNS7_ILi64EEESA_SA_EEELi512ENS_6half_tEfNS_4arch4Sm90ELb1ELb0ELb0ELb1ELb0ELb0ELb0ELb0ELb0ELb1ELb0ELb0EEENS1_21CollectiveEpilogueFwdINS6_IJSA_NS7_ILi512EEESA_EEES9_SC_SE_Li256ELb1ELb1ELb0ELb0EEENS1_36VarlenDynamicPersistentTileSchedulerILi64ELi64ELi256ELi128ELb0ELb1ELb1ELb1ELb1ELb1EEEEEEEEEvNT_6ParamsE --------------------------
	.section	.nv.constant0._ZN7cutlass13device_kernelIN5flash11enable_sm90INS1_16FlashAttnFwdSm90INS1_25CollectiveMainloopFwdSm90ILi2EN4cute5tupleIJNS5_1CILi1EEES8_S8_EEENS6_IJNS7_ILi64EEESA_SA_EEELi512ENS_6half_tEfNS_4arch4Sm90ELb1ELb0ELb0ELb1ELb0ELb0ELb0ELb0ELb0ELb1ELb0ELb0EEENS1_21CollectiveEpilogueFwdINS6_IJSA_NS7_ILi512EEESA_EEES9_SC_SE_Li256ELb1ELb1ELb0ELb0EEENS1_36VarlenDynamicPersistentTileSchedulerILi64ELi64ELi256ELi128ELb0ELb1ELb1ELb1ELb1ELb1EEEEEEEEEvNT_6ParamsE,"a",@progbits
	.sectionflags	@""
	.align	4
.nv.constant0._ZN7cutlass13device_kernelIN5flash11enable_sm90INS1_16FlashAttnFwdSm90INS1_25CollectiveMainloopFwdSm90ILi2EN4cute5tupleIJNS5_1CILi1EEES8_S8_EEENS6_IJNS7_ILi64EEESA_SA_EEELi512ENS_6half_tEfNS_4arch4Sm90ELb1ELb0ELb0ELb1ELb0ELb0ELb0ELb0ELb0ELb1ELb0ELb0EEENS1_21CollectiveEpilogueFwdINS6_IJSA_NS7_ILi512EEESA_EEES9_SC_SE_Li256ELb1ELb1ELb0ELb0EEENS1_36VarlenDynamicPersistentTileSchedulerILi64ELi64ELi256ELi128ELb0ELb1ELb1ELb1ELb1ELb1EEEEEEEEEvNT_6ParamsE:
	.zero		3584


//--------------------- .nv.constant0._ZN7cutlass13device_kernelIN5flash11enable_sm90INS1_16FlashAttnFwdSm90INS1_25CollectiveMainloopFwdSm90ILi2EN4cute5tupleIJNS5_1CILi1EEES8_S8_EEENS6_IJNS7_ILi64EEESA_SA_EEELi512ENS_6half_tEfNS_4arch4Sm90ELb1ELb0ELb0ELb1ELb0ELb1ELb0ELb0ELb0ELb1ELb0ELb0EEENS1_21CollectiveEpilogueFwdINS6_IJSA_NS7_ILi512EEESA_EEES9_SC_SE_Li256ELb1ELb1ELb0ELb0EEENS1_36VarlenDynamicPersistentTileSchedulerILi64ELi64ELi256ELi128ELb0ELb1ELb1ELb1ELb1ELb1EEEEEEEEEvNT_6ParamsE --------------------------
	.section	.nv.constant0._ZN7cutlass13device_kernelIN5flash11enable_sm90INS1_16FlashAttnFwdSm90INS1_25CollectiveMainloopFwdSm90ILi2EN4cute5tupleIJNS5_1CILi1EEES8_S8_EEENS6_IJNS7_ILi64EEESA_SA_EEELi512ENS_6half_tEfNS_4arch4Sm90ELb1ELb0ELb0ELb1ELb0ELb1ELb0ELb0ELb0ELb1ELb0ELb0EEENS1_21CollectiveEpilogueFwdINS6_IJSA_NS7_ILi512EEESA_EEES9_SC_SE_Li256ELb1ELb1ELb0ELb0EEENS1_36VarlenDynamicPersistentTileSchedulerILi64ELi64ELi256ELi128ELb0ELb1ELb1ELb1ELb1ELb1EEEEEEEEEvNT_6ParamsE,"a",@progbits
	.sectionflags	@""
	.align	4
.nv.constant0._ZN7cutlass13device_kernelIN5flash11enable_sm90INS1_16FlashAttnFwdSm90INS1_25CollectiveMainloopFwdSm90ILi2EN4cute5tupleIJNS5_1CILi1EEES8_S8_EEENS6_IJNS7_ILi64EEESA_SA_EEELi512ENS_6half_tEfNS_4arch4Sm90ELb1ELb0ELb0ELb1ELb0ELb1ELb0ELb0ELb0ELb1ELb0ELb0EEENS1_21CollectiveEpilogueFwdINS6_IJSA_NS7_ILi512EEESA_EEES9_SC_SE_Li256ELb1ELb1ELb0ELb0EEENS1_36VarlenDynamicPersistentTileSchedulerILi64ELi64ELi256ELi128ELb0ELb1ELb1ELb1ELb1ELb1EEEEEEEEEvNT_6ParamsE:
	.zero		3584


//--------------------- .nv.constant0._ZN7cutlass13device_kernelIN5flash11enable_sm90INS1_16FlashAttnFwdSm90INS1_25CollectiveMainloopFwdSm90ILi2EN4cute5tupleIJNS5_1CILi1EEES8_S8_EEENS6_IJNS7_ILi64EEESA_SA_EEELi512ENS_6half_tEfNS_4arch4Sm90ELb1ELb0ELb0ELb1ELb0ELb0ELb1ELb0ELb0ELb1ELb0ELb0EEENS1_21CollectiveEpilogueFwdINS6_IJSA_NS7_ILi512EEESA_EEES9_SC_SE_Li256ELb1ELb1ELb0ELb0EEENS1_36VarlenDynamicPersistentTileSchedulerILi64ELi64ELi256ELi128ELb0ELb1ELb1ELb1ELb1ELb1EEEEEEEEEvNT_6ParamsE --------------------------
	.section	.nv.constant0._ZN7cutlass13device_kernelIN5flash11enable_sm90INS1_16FlashAttnFwdSm90INS1_25CollectiveMainloopFwdSm90ILi2EN4cute5tupleIJNS5_1CILi1EEES8_S8_EEENS6_IJNS7_ILi64EEESA_SA_EEELi512ENS_6half_tEfNS_4arch4Sm90ELb1ELb0ELb0ELb1ELb0ELb0ELb1ELb0ELb0ELb1ELb0ELb0EEENS1_21CollectiveEpilogueFwdINS6_IJSA_NS7_ILi512EEESA_EEES9_SC_SE_Li256ELb1ELb1ELb0ELb0EEENS1_36VarlenDynamicPersistentTileSchedulerILi64ELi64ELi256ELi128ELb0ELb1ELb1ELb1ELb1ELb1EEEEEEEEEvNT_6ParamsE,"a",@progbits
	.sectionflags	@""
	.align	4
.nv.constant0._ZN7cutlass13device_kernelIN5flash11enable_sm90INS1_16FlashAttnFwdSm90INS1_25CollectiveMainloopFwdSm90ILi2EN4cute5tupleIJNS5_1CILi1EEES8_S8_EEENS6_IJNS7_ILi64EEESA_SA_EEELi512ENS_6half_tEfNS_4arch4Sm90ELb1ELb0ELb0ELb1ELb0ELb0ELb1ELb0ELb0ELb1ELb0ELb0EEENS1_21CollectiveEpilogueFwdINS6_IJSA_NS7_ILi512EEESA_EEES9_SC_SE_Li256ELb1ELb1ELb0ELb0EEENS1_36VarlenDynamicPersistentTileSchedulerILi64ELi64ELi256ELi128ELb0ELb1ELb1ELb1ELb1ELb1EEEEEEEEEvNT_6ParamsE:
	.zero		3840


//--------------------- .nv.constant0._ZN7cutlass13device_kernelIN5flash11enable_sm90INS1_16FlashAttnFwdSm90INS1_25CollectiveMainloopFwdSm90ILi2EN4cute5tupleIJNS5_1CILi1EEES8_S8_EEENS6_IJNS7_ILi64EEESA_SA_EEELi512ENS_6half_tEfNS_4arch4Sm90ELb1ELb0ELb0ELb1ELb0ELb1ELb1ELb0ELb0ELb1ELb0ELb0EEENS1_21CollectiveEpilogueFwdINS6_IJSA_NS7_ILi512EEESA_EEES9_SC_SE_Li256ELb1ELb1ELb0ELb0EEENS1_36VarlenDynamicPersistentTileSchedulerILi64ELi64ELi256ELi128ELb0ELb1ELb1ELb1ELb1ELb1EEEEEEEEEvNT_6ParamsE --------------------------
	.section	.nv.constant0._ZN7cutlass13device_kernelIN5flash11enable_sm90INS1_16FlashAttnFwdSm90INS1_25CollectiveMainloopFwdSm90ILi2EN4cute5tupleIJNS5_1CILi1EEES8_S8_EEENS6_IJNS7_ILi64EEESA_SA_EEELi512ENS_6half_tEfNS_4arch4Sm90ELb1ELb0ELb0ELb1ELb0ELb1ELb1ELb0ELb0ELb1ELb0ELb0EEENS1_21CollectiveEpilogueFwdINS6_IJSA_NS7_ILi512EEESA_EEES9_SC_SE_Li256ELb1ELb1ELb0ELb0EEENS1_36VarlenDynamicPersistentTileSchedulerILi64ELi64ELi256ELi128ELb0ELb1ELb1ELb1ELb1ELb1EEEEEEEEEvNT_6ParamsE,"a",@progbits
	.sectionflags	@""
	.align	4
.nv.constant0._ZN7cutlass13device_kernelIN5flash11enable_sm90INS1_16FlashAttnFwdSm90INS1_25CollectiveMainloopFwdSm90ILi2EN4cute5tupleIJNS5_1CILi1EEES8_S8_EEENS6_IJNS7_ILi64EEESA_SA_EEELi512ENS_6half_tEfNS_4arch4Sm90ELb1ELb0ELb0ELb1ELb0ELb1ELb1ELb0ELb0ELb1ELb0ELb0EEENS1_21CollectiveEpilogueFwdINS6_IJSA_NS7_ILi512EEESA_EEES9_SC_SE_Li256ELb1ELb1ELb0ELb0EEENS1_36VarlenDynamicPersistentTileSchedulerILi64ELi64ELi256ELi128ELb0ELb1ELb1ELb1ELb1ELb1EEEEEEEEEvNT_6ParamsE:
	.zero		3840


//--------------------- SYMBOLS --------------------------

	.type		.nv.reservedSmem.offset0,@object
	.size		.nv.reservedSmem.offset0,0x4
